# CuTe-DSL kernel — source=fa4 family=fa4_fwd_sm100
# config = {"dtype": "Float16", "causal": false, "use_2cta": true, "q_stage": 2, "head_dim": 64}


// ===== COMPILED SASS (sm_100a) =====

	.target	sm_100a

	.elftype	@"ET_EXEC"


//--------------------- .note.nv.tkinfo           --------------------------
	.section	.note.nv.tkinfo,"",@"SHT_NOTE"
	.sectionflags	@"SHF_NOTE_NV_TKINFO"
	.tkinfo
        /*0018*/ 	.word	0x00000081
        /*0030*/ 	.string	""
        /*0030*/ 	.string	"ptxas"
        /*0030*/ 	.string	"Cuda compilation tools, release 12.9, V12.9.83"
        /*0030*/ 	.string	"Build system must define TOOLS_VERSION_EXTENDED"
        /*0030*/ 	.string	"-O 3 -arch sm_100a "



//--------------------- .note.nv.cuver            --------------------------
	.section	.note.nv.cuver,"",@"SHT_NOTE"
	.sectionflags	@"SHF_NOTE_NV_CUVER"
        /*0018*/ 	.short	0x0001
        /*001a*/ 	.short	0x0064
        /*001c*/ 	.short	0x0001
        /*001e*/ 	.short	0x0000
        /*0020*/ 	.short	0x0001
        /*0022*/ 	.short	0x0000


//--------------------- .nv.info                  --------------------------
	.section	.nv.info,"",@"SHT_CUDA_INFO"
	.align	4


	//----- nvinfo : EIATTR_REGCOUNT
	.align		4
        /*0000*/ 	.byte	0x04, 0x2f
        /*0002*/ 	.short	(.L_6 - .L_5)
	.align		4
.L_5:
        /*0004*/ 	.word	index@(kernel_cutlass_kernel_flash_attncuteflash_fwd_sm100FlashAttentionForwardSm100_object_at__tensor0000o6411101213_tensor0000o6411101213_tensor0000o6410111213_tensor0000o6411101213_tensorptrf_0)
        /*0008*/ 	.word	0x00000080


	//----- nvinfo : EIATTR_FRAME_SIZE
	.align		4
.L_6:
        /*000c*/ 	.byte	0x04, 0x11
        /*000e*/ 	.short	(.L_8 - .L_7)
	.align		4
.L_7:
        /*0010*/ 	.word	index@($__internal_2_$__cuda_sm10x_tcgen05_guardrail_trap_unallocated_columns_being_dealloced)
        /*0014*/ 	.word	0x00000008


	//----- nvinfo : EIATTR_FRAME_SIZE
	.align		4
.L_8:
        /*0018*/ 	.byte	0x04, 0x11
        /*001a*/ 	.short	(.L_10 - .L_9)
	.align		4
.L_9:
        /*001c*/ 	.word	index@($__internal_1_$__cuda_sm10x_tcgen05_guardrail_trap_phase_invalid_during_alloc)
        /*0020*/ 	.word	0x00000008


	//----- nvinfo : EIATTR_FRAME_SIZE
	.align		4
.L_10:
        /*0024*/ 	.byte	0x04, 0x11
        /*0026*/ 	.short	(.L_12 - .L_11)
	.align		4
.L_11:
        /*0028*/ 	.word	index@($__internal_0_$__cuda_sm10x_tcgen05_guardrail_trap_col_being_dealloced_not_returned_by_alloc)
        /*002c*/ 	.word	0x00000008


	//----- nvinfo : EIATTR_FRAME_SIZE
	.align		4
.L_12:
        /*0030*/ 	.byte	0x04, 0x11
        /*0032*/ 	.short	(.L_14 - .L_13)
	.align		4
.L_13:
        /*0034*/ 	.word	index@(kernel_cutlass_kernel_flash_attncuteflash_fwd_sm100FlashAttentionForwardSm100_object_at__tensor0000o6411101213_tensor0000o6411101213_tensor0000o6410111213_tensor0000o6411101213_tensorptrf_0)
        /*0038*/ 	.word	0x00000008


	//----- nvinfo : EIATTR_MIN_STACK_SIZE
	.align		4
.L_14:
        /*003c*/ 	.byte	0x04, 0x12
        /*003e*/ 	.short	(.L_16 - .L_15)
	.align		4
.L_15:
        /*0040*/ 	.word	index@(kernel_cutlass_kernel_flash_attncuteflash_fwd_sm100FlashAttentionForwardSm100_object_at__tensor0000o6411101213_tensor0000o6411101213_tensor0000o6410111213_tensor0000o6411101213_tensorptrf_0)
        /*0044*/ 	.word	0x00000008
.L_16:


//--------------------- .nv.info.kernel_cutlass_kernel_flash_attncuteflash_fwd_sm100FlashAttentionForwardSm100_object_at__tensor0000o6411101213_tensor0000o6411101213_tensor0000o6410111213_tensor0000o6411101213_tensorptrf_0 --------------------------
	.section	.nv.info.kernel_cutlass_kernel_flash_attncuteflash_fwd_sm100FlashAttentionForwardSm100_object_at__tensor0000o6411101213_tensor0000o6411101213_tensor0000o6410111213_tensor0000o6411101213_tensorptrf_0,"",@"SHT_CUDA_INFO"
	.sectionflags	@""
	.align	4


	//----- nvinfo : EIATTR_CUDA_API_VERSION
	.align		4
        /*0000*/ 	.byte	0x04, 0x37
        /*0002*/ 	.short	(.L_18 - .L_17)
.L_17:
        /*0004*/ 	.word	0x00000081


	//----- nvinfo : EIATTR_KPARAM_INFO
	.align		4
.L_18:
        /*0008*/ 	.byte	0x04, 0x17
        /*000a*/ 	.short	(.L_20 - .L_19)
.L_19:
        /*000c*/ 	.word	0x00000000
        /*0010*/ 	.short	0x000f
        /*0012*/ 	.short	0x02a8
        /*0014*/ 	.byte	0x00, 0xf0, 0x11, 0x00


	//----- nvinfo : EIATTR_KPARAM_INFO
	.align		4
.L_20:
        /*0018*/ 	.byte	0x04, 0x17
        /*001a*/ 	.short	(.L_22 - .L_21)
.L_21:
        /*001c*/ 	.word	0x00000000
        /*0020*/ 	.short	0x000e
        /*0022*/ 	.short	0x02a4
        /*0024*/ 	.byte	0x00, 0xf0, 0x11, 0x00


	//----- nvinfo : EIATTR_KPARAM_INFO
	.align		4
.L_22:
        /*0028*/ 	.byte	0x04, 0x17
        /*002a*/ 	.short	(.L_24 - .L_23)
.L_23:
        /*002c*/ 	.word	0x00000000
        /*0030*/ 	.short	0x000d
        /*0032*/ 	.short	0x0298
        /*0034*/ 	.byte	0x00, 0xf0, 0x31, 0x00


	//----- nvinfo : EIATTR_KPARAM_INFO
	.align		4
.L_24:
        /*0038*/ 	.byte	0x04, 0x17
        /*003a*/ 	.short	(.L_26 - .L_25)
.L_25:
        /*003c*/ 	.word	0x00000000
        /*0040*/ 	.short	0x000c
        /*0042*/ 	.short	0x028c
        /*0044*/ 	.byte	0x00, 0xf0, 0x31, 0x00


	//----- nvinfo : EIATTR_KPARAM_INFO
	.align		4
.L_26:
        /*0048*/ 	.byte	0x04, 0x17
        /*004a*/ 	.short	(.L_28 - .L_27)
.L_27:
        /*004c*/ 	.word	0x00000000
        /*0050*/ 	.short	0x000b
        /*0052*/ 	.short	0x0287
        /*0054*/ 	.byte	0x00, 0xf0, 0x0d, 0x00


	//----- nvinfo : EIATTR_KPARAM_INFO
	.align		4
.L_28:
        /*0058*/ 	.byte	0x04, 0x17
        /*005a*/ 	.short	(.L_30 - .L_29)
.L_29:
        /*005c*/ 	.word	0x00000000
        /*0060*/ 	.short	0x000a
        /*0062*/ 	.short	0x0284
        /*0064*/ 	.byte	0x00, 0xf0, 0x0d, 0x00


	//----- nvinfo : EIATTR_KPARAM_INFO
	.align		4
.L_30:
        /*0068*/ 	.byte	0x04, 0x17
        /*006a*/ 	.short	(.L_32 - .L_31)
.L_31:
        /*006c*/ 	.word	0x00000000
        /*0070*/ 	.short	0x0009
        /*0072*/ 	.short	0x0280
        /*0074*/ 	.byte	0x00, 0xf0, 0x11, 0x00


	//----- nvinfo : EIATTR_KPARAM_INFO
	.align		4
.L_32:
        /*0078*/ 	.byte	0x04, 0x17
        /*007a*/ 	.short	(.L_34 - .L_33)
.L_33:
        /*007c*/ 	.word	0x00000000
        /*0080*/ 	.short	0x0008
        /*0082*/ 	.short	0x0200
        /*0084*/ 	.byte	0x00, 0xf0, 0x01, 0x02


	//----- nvinfo : EIATTR_KPARAM_INFO
	.align		4
.L_34:
        /*0088*/ 	.byte	0x04, 0x17
        /*008a*/ 	.short	(.L_36 - .L_35)
.L_35:
        /*008c*/ 	.word	0x00000000
        /*0090*/ 	.short	0x0007
        /*0092*/ 	.short	0x0180
        /*0094*/ 	.byte	0x00, 0xf0, 0x01, 0x02


	//----- nvinfo : EIATTR_KPARAM_INFO
	.align		4
.L_36:
        /*0098*/ 	.byte	0x04, 0x17
        /*009a*/ 	.short	(.L_38 - .L_37)
.L_37:
        /*009c*/ 	.word	0x00000000
        /*00a0*/ 	.short	0x0006
        /*00a2*/ 	.short	0x0100
        /*00a4*/ 	.byte	0x00, 0xf0, 0x01, 0x02


	//----- nvinfo : EIATTR_KPARAM_INFO
	.align		4
.L_38:
        /*00a8*/ 	.byte	0x04, 0x17
        /*00aa*/ 	.short	(.L_40 - .L_39)
.L_39:
        /*00ac*/ 	.word	0x00000000
        /*00b0*/ 	.short	0x0005
        /*00b2*/ 	.short	0x0080
        /*00b4*/ 	.byte	0x00, 0xf0, 0x01, 0x02


	//----- nvinfo : EIATTR_KPARAM_INFO
	.align		4
.L_40:
        /*00b8*/ 	.byte	0x04, 0x17
        /*00ba*/ 	.short	(.L_42 - .L_41)
.L_41:
        /*00bc*/ 	.word	0x00000000
        /*00c0*/ 	.short	0x0004
        /*00c2*/ 	.short	0x0030
        /*00c4*/ 	.byte	0x00, 0xf0, 0xa1, 0x00


	//----- nvinfo : EIATTR_KPARAM_INFO
	.align		4
.L_42:
        /*00c8*/ 	.byte	0x04, 0x17
        /*00ca*/ 	.short	(.L_44 - .L_43)
.L_43:
        /*00cc*/ 	.word	0x00000000
        /*00d0*/ 	.short	0x0003
        /*00d2*/ 	.short	0x0024
        /*00d4*/ 	.byte	0x00, 0xf0, 0x31, 0x00


	//----- nvinfo : EIATTR_KPARAM_INFO
	.align		4
.L_44:
        /*00d8*/ 	.byte	0x04, 0x17
        /*00da*/ 	.short	(.L_46 - .L_45)
.L_45:
        /*00dc*/ 	.word	0x00000000
        /*00e0*/ 	.short	0x0002
        /*00e2*/ 	.short	0x0018
        /*00e4*/ 	.byte	0x00, 0xf0, 0x31, 0x00


	//----- nvinfo : EIATTR_KPARAM_INFO
	.align		4
.L_46:
        /*00e8*/ 	.byte	0x04, 0x17
        /*00ea*/ 	.short	(.L_48 - .L_47)
.L_47:
        /*00ec*/ 	.word	0x00000000
        /*00f0*/ 	.short	0x0001
        /*00f2*/ 	.short	0x000c
        /*00f4*/ 	.byte	0x00, 0xf0, 0x31, 0x00


	//----- nvinfo : EIATTR_KPARAM_INFO
	.align		4
.L_48:
        /*00f8*/ 	.byte	0x04, 0x17
        /*00fa*/ 	.short	(.L_50 - .L_49)
.L_49:
        /*00fc*/ 	.word	0x00000000
        /*0100*/ 	.short	0x0000
        /*0102*/ 	.short	0x0000
        /*0104*/ 	.byte	0x00, 0xf0, 0x31, 0x00


	//----- nvinfo : EIATTR_AT_ENTRY_FRAGMENTS
	.align		4
.L_50:
        /*0108*/ 	.byte	0x04, 0x4f
        /*010a*/ 	.short	(.L_52 - .L_51)


	//   ....[0]....
.L_51:
        /*010c*/ 	.word	0x00000004


	//   ....[1]....
        /*0110*/ 	.word	0x00000005


	//----- nvinfo : EIATTR_RESERVED_SMEM_USED
	.align		4
.L_52:
        /*0114*/ 	.byte	0x01, 0x41
	.zero		2


	//----- nvinfo : EIATTR_SPARSE_MMA_MASK
	.align		4
        /*0118*/ 	.byte	0x03, 0x50
        /*011a*/ 	.short	0x0000


	//----- nvinfo : EIATTR_TCGEN05_2CTA_USED
	.align		4
        /*011c*/ 	.byte	0x01, 0x52
	.zero		2


	//----- nvinfo : EIATTR_MAXREG_COUNT
	.align		4
        /*0120*/ 	.byte	0x03, 0x1b
        /*0122*/ 	.short	0x0080


	//----- nvinfo : EIATTR_NUM_BARRIERS
	.align		4
        /*0124*/ 	.byte	0x02, 0x4c
        /*0126*/ 	.byte	0x10
	.zero		1


	//----- nvinfo : EIATTR_ANNOTATIONS
	.align		4
        /*0128*/ 	.byte	0x04, 0x55
        /*012a*/ 	.short	(.L_54 - .L_53)


	//   ....[0]....
.L_53:
        /*012c*/ 	.word	0x00000001
        /*0130*/ 	.byte	0xc0, 0x01, 0x00, 0x00, 0x01, 0x00, 0x00, 0x00, 0xe0, 0x0b, 0x00, 0x00, 0x01, 0x00, 0x00, 0x00
        /*0140*/ 	.byte	0xe0, 0x28, 0x00, 0x00, 0x01, 0x00, 0x00, 0x00, 0xd0, 0x4e, 0x00, 0x00, 0x01, 0x00, 0x00, 0x00
        /*0150*/ 	.byte	0x30, 0x55, 0x00, 0x00, 0x01, 0x00, 0x00, 0x00, 0xf0, 0x56, 0x00, 0x00, 0x01, 0x00, 0x00, 0x00
        /*0160*/ 	.byte	0xc0, 0xa3, 0x00, 0x00, 0x01, 0x00, 0x00, 0x00, 0xf0, 0xa3, 0x00, 0x00, 0x01, 0x00, 0x00, 0x00
        /*0170*/ 	.byte	0xb0, 0xb8, 0x00, 0x00, 0x01, 0x00, 0x00, 0x00, 0x00, 0xc1, 0x00, 0x00


	//----- nvinfo : EIATTR_INT_WARP_WIDE_INSTR_OFFSETS
	.align		4
.L_54:
        /*017c*/ 	.byte	0x04, 0x31
        /*017e*/ 	.short	(.L_56 - .L_55)


	//   ....[0]....
.L_55:
        /*0180*/ 	.word	0x00004cb0


	//   ....[1]....
        /*0184*/ 	.word	0x00004ce0


	//----- nvinfo : EIATTR_COOP_GROUP_MASK_REGIDS
	.align		4
.L_56:
        /*0188*/ 	.byte	0x04, 0x29
        /*018a*/ 	.short	(.L_58 - .L_57)


	//   ....[0]....
.L_57:
        /*018c*/ 	.word	0xffffffff


	//   ....[1]....
        /*0190*/ 	.word	0xffffffff


	//   ....[2]....
        /*0194*/ 	.word	0xffffffff


	//   ....[3]....
        /*0198*/ 	.word	0xffffffff


	//   ....[4]....
        /*019c*/ 	.word	0xffffffff


	//   ....[5]....
        /*01a0*/ 	.word	0xffffffff


	//   ....[6]....
        /*01a4*/ 	.word	0xffffffff


	//   ....[7]....
        /*01a8*/ 	.word	0xffffffff


	//   ....[8]....
        /*01ac*/ 	.word	0xffffffff


	//----- nvinfo : EIATTR_COOP_GROUP_INSTR_OFFSETS
	.align		4
.L_58:
        /*01b0*/ 	.byte	0x04, 0x28
        /*01b2*/ 	.short	(.L_60 - .L_59)


	//   ....[0]....
.L_59:
        /*01b4*/ 	.word	0x00000ad0


	//   ....[1]....
        /*01b8*/ 	.word	0x00002270


	//   ....[2]....
        /*01bc*/ 	.word	0x000028d0


	//   ....[3]....
        /*01c0*/ 	.word	0x00004b30


	//   ....[4]....
        /*01c4*/ 	.word	0x00004da0


	//   ....[5]....
        /*01c8*/ 	.word	0x00007bb0


	//   ....[6]....
        /*01cc*/ 	.word	0x00009b30


	//   ....[7]....
        /*01d0*/ 	.word	0x0000ab30


	//   ....[8]....
        /*01d4*/ 	.word	0x0000ae90


	//----- nvinfo : EIATTR_REG_RECONFIG
	.align		4
.L_60:
        /*01d8*/ 	.byte	0x01, 0x54
	.zero		2


	//----- nvinfo : EIATTR_VRC_CTA_INIT_COUNT
	.align		4
        /*01dc*/ 	.byte	0x02, 0x4a
        /*01de*/ 	.byte	0x80
	.zero		1


	//----- nvinfo : EIATTR_MBARRIER_INSTR_OFFSETS
	.align		4
        /*01e0*/ 	.byte	0x04, 0x39
        /*01e2*/ 	.short	(.L_62 - .L_61)


	//   ....[0]....
.L_61:
        /*01e4*/ 	.word	0x00000360
        /*01e8*/ 	.word	0x000000ff
        /*01ec*/ 	.word	0x00000220
        /*01f0*/ 	.short	0x0100
        /*01f2*/ 	.byte	0x06
	.zero		1


	//   ....[1]....
        /*01f4*/ 	.word	0x00000420
        /*01f8*/ 	.word	0x000000ff
        /*01fc*/ 	.word	0x00000000
        /*0200*/ 	.short	0x0100
        /*0202*/ 	.byte	0x04
	.zero		1


	//   ....[2]....
        /*0204*/ 	.word	0x00000430
        /*0208*/ 	.word	0x000000ff
        /*020c*/ 	.word	0x00000008
        /*0210*/ 	.short	0x0100
        /*0212*/ 	.byte	0x04
	.zero		1


	//   ....[3]....
        /*0214*/ 	.word	0x00000440
        /*0218*/ 	.word	0x000000ff
        /*021c*/ 	.word	0x00000010
        /*0220*/ 	.short	0x0100
        /*0222*/ 	.byte	0x04
	.zero		1


	//   ....[4]....
        /*0224*/ 	.word	0x00000450
        /*0228*/ 	.word	0x000000ff
        /*022c*/ 	.word	0x00000018
        /*0230*/ 	.short	0x0100
        /*0232*/ 	.byte	0x04
	.zero		1


	//   ....[5]....
        /*0234*/ 	.word	0x00000530
        /*0238*/ 	.word	0x000000ff
        /*023c*/ 	.word	0x00000020
        /*0240*/ 	.short	0x0100
        /*0242*/ 	.byte	0x04
	.zero		1


	//   ....[6]....
        /*0244*/ 	.word	0x00000540
        /*0248*/ 	.word	0x000000ff
        /*024c*/ 	.word	0x00000028
        /*0250*/ 	.short	0x0100
        /*0252*/ 	.byte	0x04
	.zero		1


	//   ....[7]....
        /*0254*/ 	.word	0x00000550
        /*0258*/ 	.word	0x000000ff
        /*025c*/ 	.word	0x00000030
        /*0260*/ 	.short	0x0100
        /*0262*/ 	.byte	0x04
	.zero		1


	//   ....[8]....
        /*0264*/ 	.word	0x00000560
        /*0268*/ 	.word	0x000000ff
        /*026c*/ 	.word	0x00000038
        /*0270*/ 	.short	0x0100
        /*0272*/ 	.byte	0x04
	.zero		1


	//   ....[9]....
        /*0274*/ 	.word	0x00000570
        /*0278*/ 	.word	0x000000ff
        /*027c*/ 	.word	0x00000040
        /*0280*/ 	.short	0x0100
        /*0282*/ 	.byte	0x04
	.zero		1


	//   ....[10]....
        /*0284*/ 	.word	0x00000580
        /*0288*/ 	.word	0x000000ff
        /*028c*/ 	.word	0x00000048
        /*0290*/ 	.short	0x0100
        /*0292*/ 	.byte	0x04
	.zero		1


	//   ....[11]....
        /*0294*/ 	.word	0x00000590
        /*0298*/ 	.word	0x000000ff
        /*029c*/ 	.word	0x00000050
        /*02a0*/ 	.short	0x0100
        /*02a2*/ 	.byte	0x04
	.zero		1


	//   ....[12]....
        /*02a4*/ 	.word	0x000005a0
        /*02a8*/ 	.word	0x000000ff
        /*02ac*/ 	.word	0x00000058
        /*02b0*/ 	.short	0x0100
        /*02b2*/ 	.byte	0x04
	.zero		1


	//   ....[13]....
        /*02b4*/ 	.word	0x000005b0
        /*02b8*/ 	.word	0x000000ff
        /*02bc*/ 	.word	0x00000060
        /*02c0*/ 	.short	0x0100
        /*02c2*/ 	.byte	0x04
	.zero		1


	//   ....[14]....
        /*02c4*/ 	.word	0x000005c0
        /*02c8*/ 	.word	0x000000ff
        /*02cc*/ 	.word	0x00000068
        /*02d0*/ 	.short	0x0100
        /*02d2*/ 	.byte	0x04
	.zero		1


	//   ....[15]....
        /*02d4*/ 	.word	0x000005d0
        /*02d8*/ 	.word	0x000000ff
        /*02dc*/ 	.word	0x00000070
        /*02e0*/ 	.short	0x0100
        /*02e2*/ 	.byte	0x04
	.zero		1


	//   ....[16]....
        /*02e4*/ 	.word	0x000005e0
        /*02e8*/ 	.word	0x000000ff
        /*02ec*/ 	.word	0x00000078
        /*02f0*/ 	.short	0x0100
        /*02f2*/ 	.byte	0x04
	.zero		1


	//   ....[17]....
        /*02f4*/ 	.word	0x000005f0
        /*02f8*/ 	.word	0x000000ff
        /*02fc*/ 	.word	0x00000080
        /*0300*/ 	.short	0x0100
        /*0302*/ 	.byte	0x04
	.zero		1


	//   ....[18]....
        /*0304*/ 	.word	0x00000600
        /*0308*/ 	.word	0x000000ff
        /*030c*/ 	.word	0x00000088
        /*0310*/ 	.short	0x0100
        /*0312*/ 	.byte	0x04
	.zero		1


	//   ....[19]....
        /*0314*/ 	.word	0x00000610
        /*0318*/ 	.word	0x000000ff
        /*031c*/ 	.word	0x00000090
        /*0320*/ 	.short	0x0100
        /*0322*/ 	.byte	0x04
	.zero		1


	//   ....[20]....
        /*0324*/ 	.word	0x00000620
        /*0328*/ 	.word	0x000000ff
        /*032c*/ 	.word	0x00000098
        /*0330*/ 	.short	0x0100
        /*0332*/ 	.byte	0x04
	.zero		1


	//   ....[21]....
        /*0334*/ 	.word	0x00000630
        /*0338*/ 	.word	0x000000ff
        /*033c*/ 	.word	0x000000a0
        /*0340*/ 	.short	0x0100
        /*0342*/ 	.byte	0x04
	.zero		1


	//   ....[22]....
        /*0344*/ 	.word	0x00000640
        /*0348*/ 	.word	0x000000ff
        /*034c*/ 	.word	0x000000a8
        /*0350*/ 	.short	0x0100
        /*0352*/ 	.byte	0x04
	.zero		1


	//   ....[23]....
        /*0354*/ 	.word	0x00000650
        /*0358*/ 	.word	0x000000ff
        /*035c*/ 	.word	0x000000b0
        /*0360*/ 	.short	0x0100
        /*0362*/ 	.byte	0x04
	.zero		1


	//   ....[24]....
        /*0364*/ 	.word	0x00000660
        /*0368*/ 	.word	0x000000ff
        /*036c*/ 	.word	0x000000b8
        /*0370*/ 	.short	0x0100
        /*0372*/ 	.byte	0x04
	.zero		1


	//   ....[25]....
        /*0374*/ 	.word	0x00000670
        /*0378*/ 	.word	0x000000ff
        /*037c*/ 	.word	0x000000c0
        /*0380*/ 	.short	0x0100
        /*0382*/ 	.byte	0x04
	.zero		1


	//   ....[26]....
        /*0384*/ 	.word	0x00000680
        /*0388*/ 	.word	0x000000ff
        /*038c*/ 	.word	0x000000c8
        /*0390*/ 	.short	0x0100
        /*0392*/ 	.byte	0x04
	.zero		1


	//   ....[27]....
        /*0394*/ 	.word	0x00000690
        /*0398*/ 	.word	0x000000ff
        /*039c*/ 	.word	0x000000d0
        /*03a0*/ 	.short	0x0100
        /*03a2*/ 	.byte	0x04
	.zero		1


	//   ....[28]....
        /*03a4*/ 	.word	0x000006a0
        /*03a8*/ 	.word	0x000000ff
        /*03ac*/ 	.word	0x000000d8
        /*03b0*/ 	.short	0x0100
        /*03b2*/ 	.byte	0x04
	.zero		1


	//   ....[29]....
        /*03b4*/ 	.word	0x000006b0
        /*03b8*/ 	.word	0x000000ff
        /*03bc*/ 	.word	0x000000e0
        /*03c0*/ 	.short	0x0100
        /*03c2*/ 	.byte	0x04
	.zero		1


	//   ....[30]....
        /*03c4*/ 	.word	0x000006c0
        /*03c8*/ 	.word	0x000000ff
        /*03cc*/ 	.word	0x000000e8
        /*03d0*/ 	.short	0x0100
        /*03d2*/ 	.byte	0x04
	.zero		1


	//   ....[31]....
        /*03d4*/ 	.word	0x000006d0
        /*03d8*/ 	.word	0x000000ff
        /*03dc*/ 	.word	0x000000f0
        /*03e0*/ 	.short	0x0100
        /*03e2*/ 	.byte	0x04
	.zero		1


	//   ....[32]....
        /*03e4*/ 	.word	0x000006e0
        /*03e8*/ 	.word	0x000000ff
        /*03ec*/ 	.word	0x000000f8
        /*03f0*/ 	.short	0x0100
        /*03f2*/ 	.byte	0x04
	.zero		1


	//   ....[33]....
        /*03f4*/ 	.word	0x000006f0
        /*03f8*/ 	.word	0x000000ff
        /*03fc*/ 	.word	0x00000100
        /*0400*/ 	.short	0x0100
        /*0402*/ 	.byte	0x04
	.zero		1


	//   ....[34]....
        /*0404*/ 	.word	0x00000700
        /*0408*/ 	.word	0x000000ff
        /*040c*/ 	.word	0x00000108
        /*0410*/ 	.short	0x0100
        /*0412*/ 	.byte	0x04
	.zero		1


	//   ....[35]....
        /*0414*/ 	.word	0x00000710
        /*0418*/ 	.word	0x000000ff
        /*041c*/ 	.word	0x00000110
        /*0420*/ 	.short	0x0100
        /*0422*/ 	.byte	0x04
	.zero		1


	//   ....[36]....
        /*0424*/ 	.word	0x00000720
        /*0428*/ 	.word	0x000000ff
        /*042c*/ 	.word	0x00000118
        /*0430*/ 	.short	0x0100
        /*0432*/ 	.byte	0x04
	.zero		1


	//   ....[37]....
        /*0434*/ 	.word	0x00000730
        /*0438*/ 	.word	0x000000ff
        /*043c*/ 	.word	0x00000120
        /*0440*/ 	.short	0x0100
        /*0442*/ 	.byte	0x04
	.zero		1


	//   ....[38]....
        /*0444*/ 	.word	0x00000740
        /*0448*/ 	.word	0x000000ff
        /*044c*/ 	.word	0x00000128
        /*0450*/ 	.short	0x0100
        /*0452*/ 	.byte	0x04
	.zero		1


	//   ....[39]....
        /*0454*/ 	.word	0x00000750
        /*0458*/ 	.word	0x000000ff
        /*045c*/ 	.word	0x00000130
        /*0460*/ 	.short	0x0100
        /*0462*/ 	.byte	0x04
	.zero		1


	//   ....[40]....
        /*0464*/ 	.word	0x00000760
        /*0468*/ 	.word	0x000000ff
        /*046c*/ 	.word	0x00000138
        /*0470*/ 	.short	0x0100
        /*0472*/ 	.byte	0x04
	.zero		1


	//   ....[41]....
        /*0474*/ 	.word	0x00000770
        /*0478*/ 	.word	0x000000ff
        /*047c*/ 	.word	0x00000140
        /*0480*/ 	.short	0x0100
        /*0482*/ 	.byte	0x04
	.zero		1


	//   ....[42]....
        /*0484*/ 	.word	0x00000780
        /*0488*/ 	.word	0x000000ff
        /*048c*/ 	.word	0x00000148
        /*0490*/ 	.short	0x0100
        /*0492*/ 	.byte	0x04
	.zero		1


	//   ....[43]....
        /*0494*/ 	.word	0x00000790
        /*0498*/ 	.word	0x000000ff
        /*049c*/ 	.word	0x00000150
        /*04a0*/ 	.short	0x0100
        /*04a2*/ 	.byte	0x04
	.zero		1


	//   ....[44]....
        /*04a4*/ 	.word	0x000007a0
        /*04a8*/ 	.word	0x000000ff
        /*04ac*/ 	.word	0x00000158
        /*04b0*/ 	.short	0x0100
        /*04b2*/ 	.byte	0x04
	.zero		1


	//   ....[45]....
        /*04b4*/ 	.word	0x000007b0
        /*04b8*/ 	.word	0x000000ff
        /*04bc*/ 	.word	0x00000160
        /*04c0*/ 	.short	0x0100
        /*04c2*/ 	.byte	0x04
	.zero		1


	//   ....[46]....
        /*04c4*/ 	.word	0x000007c0
        /*04c8*/ 	.word	0x000000ff
        /*04cc*/ 	.word	0x00000168
        /*04d0*/ 	.short	0x0100
        /*04d2*/ 	.byte	0x04
	.zero		1


	//   ....[47]....
        /*04d4*/ 	.word	0x000007d0
        /*04d8*/ 	.word	0x000000ff
        /*04dc*/ 	.word	0x00000170
        /*04e0*/ 	.short	0x0100
        /*04e2*/ 	.byte	0x04
	.zero		1


	//   ....[48]....
        /*04e4*/ 	.word	0x000007e0
        /*04e8*/ 	.word	0x000000ff
        /*04ec*/ 	.word	0x00000178
        /*04f0*/ 	.short	0x0100
        /*04f2*/ 	.byte	0x04
	.zero		1


	//   ....[49]....
        /*04f4*/ 	.word	0x00000980
        /*04f8*/ 	.word	0x000000ff
        /*04fc*/ 	.word	0x00000180
        /*0500*/ 	.short	0x0100
        /*0502*/ 	.byte	0x04
	.zero		1


	//   ....[50]....
        /*0504*/ 	.word	0x00000990
        /*0508*/ 	.word	0x000000ff
        /*050c*/ 	.word	0x00000188
        /*0510*/ 	.short	0x0100
        /*0512*/ 	.byte	0x04
	.zero		1


	//   ....[51]....
        /*0514*/ 	.word	0x000009a0
        /*0518*/ 	.word	0x000000ff
        /*051c*/ 	.word	0x00000190
        /*0520*/ 	.short	0x0100
        /*0522*/ 	.byte	0x04
	.zero		1


	//   ....[52]....
        /*0524*/ 	.word	0x000009b0
        /*0528*/ 	.word	0x000000ff
        /*052c*/ 	.word	0x00000198
        /*0530*/ 	.short	0x0100
        /*0532*/ 	.byte	0x04
	.zero		1


	//   ....[53]....
        /*0534*/ 	.word	0x000009c0
        /*0538*/ 	.word	0x000000ff
        /*053c*/ 	.word	0x000001a0
        /*0540*/ 	.short	0x0100
        /*0542*/ 	.byte	0x04
	.zero		1


	//   ....[54]....
        /*0544*/ 	.word	0x000009d0
        /*0548*/ 	.word	0x000000ff
        /*054c*/ 	.word	0x000001a8
        /*0550*/ 	.short	0x0100
        /*0552*/ 	.byte	0x04
	.zero		1


	//   ....[55]....
        /*0554*/ 	.word	0x000009e0
        /*0558*/ 	.word	0x000000ff
        /*055c*/ 	.word	0x000001b0
        /*0560*/ 	.short	0x0100
        /*0562*/ 	.byte	0x04
	.zero		1


	//   ....[56]....
        /*0564*/ 	.word	0x000009f0
        /*0568*/ 	.word	0x000000ff
        /*056c*/ 	.word	0x000001b8
        /*0570*/ 	.short	0x0100
        /*0572*/ 	.byte	0x04
	.zero		1


	//   ....[57]....
        /*0574*/ 	.word	0x00000a00
        /*0578*/ 	.word	0x000000ff
        /*057c*/ 	.word	0x000001c0
        /*0580*/ 	.short	0x0100
        /*0582*/ 	.byte	0x04
	.zero		1


	//   ....[58]....
        /*0584*/ 	.word	0x00000a10
        /*0588*/ 	.word	0x000000ff
        /*058c*/ 	.word	0x000001c8
        /*0590*/ 	.short	0x0100
        /*0592*/ 	.byte	0x04
	.zero		1


	//   ....[59]....
        /*0594*/ 	.word	0x00000a20
        /*0598*/ 	.word	0x000000ff
        /*059c*/ 	.word	0x000001d0
        /*05a0*/ 	.short	0x0100
        /*05a2*/ 	.byte	0x04
	.zero		1


	//   ....[60]....
        /*05a4*/ 	.word	0x00000a30
        /*05a8*/ 	.word	0x000000ff
        /*05ac*/ 	.word	0x000001d8
        /*05b0*/ 	.short	0x0100
        /*05b2*/ 	.byte	0x04
	.zero		1


	//   ....[61]....
        /*05b4*/ 	.word	0x00000a40
        /*05b8*/ 	.word	0x000000ff
        /*05bc*/ 	.word	0x000001e0
        /*05c0*/ 	.short	0x0100
        /*05c2*/ 	.byte	0x04
	.zero		1


	//   ....[62]....
        /*05c4*/ 	.word	0x00000a50
        /*05c8*/ 	.word	0x000000ff
        /*05cc*/ 	.word	0x000001e8
        /*05d0*/ 	.short	0x0100
        /*05d2*/ 	.byte	0x04
	.zero		1


	//   ....[63]....
        /*05d4*/ 	.word	0x00000a60
        /*05d8*/ 	.word	0x000000ff
        /*05dc*/ 	.word	0x000001f0
        /*05e0*/ 	.short	0x0100
        /*05e2*/ 	.byte	0x04
	.zero		1


	//   ....[64]....
        /*05e4*/ 	.word	0x00000a70
        /*05e8*/ 	.word	0x000000ff
        /*05ec*/ 	.word	0x000001f8
        /*05f0*/ 	.short	0x0100
        /*05f2*/ 	.byte	0x04
	.zero		1


	//   ....[65]....
        /*05f4*/ 	.word	0x000010c0
        /*05f8*/ 	.word	0x000000ff
        /*05fc*/ 	.word	0x000000c0
        /*0600*/ 	.short	0x010a
        /*0602*/ 	.byte	0x04
	.zero		1


	//   ....[66]....
        /*0604*/ 	.word	0x000011a0
        /*0608*/ 	.word	0x000000ff
        /*060c*/ 	.word	0x00000010
        /*0610*/ 	.short	0x010a
        /*0612*/ 	.byte	0x0f
	.zero		1


	//   ....[67]....
        /*0614*/ 	.word	0x000012b0
        /*0618*/ 	.word	0x000000ff
        /*061c*/ 	.word	0x00000018
        /*0620*/ 	.short	0x010a
        /*0622*/ 	.byte	0x0f
	.zero		1


	//   ....[68]....
        /*0624*/ 	.word	0x00001410
        /*0628*/ 	.word	0x000000ff
        /*062c*/ 	.word	0x000000c0
        /*0630*/ 	.short	0x010a
        /*0632*/ 	.byte	0x04
	.zero		1


	//   ....[69]....
        /*0634*/ 	.word	0x00001670
        /*0638*/ 	.word	0x000000ff
        /*063c*/ 	.word	0x000000c0
        /*0640*/ 	.short	0x010a
        /*0642*/ 	.byte	0x04
	.zero		1


	//   ....[70]....
        /*0644*/ 	.word	0x000017c0
        /*0648*/ 	.word	0x000000ff
        /*064c*/ 	.word	0x000000c0
        /*0650*/ 	.short	0x010a
        /*0652*/ 	.byte	0x05
	.zero		1


	//   ....[71]....
        /*0654*/ 	.word	0x00002020
        /*0658*/ 	.word	0x000000ff
        /*065c*/ 	.word	0x000000c0
        /*0660*/ 	.short	0x010a
        /*0662*/ 	.byte	0x05
	.zero		1


	//   ....[72]....
        /*0664*/ 	.word	0x000020b0
        /*0668*/ 	.word	0x000000ff
        /*066c*/ 	.word	0x00000018
        /*0670*/ 	.short	0x010a
        /*0672*/ 	.byte	0x04
	.zero		1


	//   ....[73]....
        /*0674*/ 	.word	0x00002140
        /*0678*/ 	.word	0x000000ff
        /*067c*/ 	.word	0x00000018
        /*0680*/ 	.short	0x010a
        /*0682*/ 	.byte	0x04
	.zero		1


	//   ....[74]....
        /*0684*/ 	.word	0x00002240
        /*0688*/ 	.word	0x000000ff
        /*068c*/ 	.word	0x00000220
        /*0690*/ 	.short	0x0100
        /*0692*/ 	.byte	0x06
	.zero		1


	//   ....[75]....
        /*0694*/ 	.word	0x00002500
        /*0698*/ 	.word	0x00000004
        /*069c*/ 	.word	0x00000000
        /*06a0*/ 	.short	0x010a
        /*06a2*/ 	.byte	0xff
	.zero		1


	//   ....[76]....
        /*06a4*/ 	.word	0x00002520
        /*06a8*/ 	.word	0x00000004
        /*06ac*/ 	.word	0x00000000
        /*06b0*/ 	.short	0x010a
        /*06b2*/ 	.byte	0xff
	.zero		1


	//   ....[77]....
        /*06b4*/ 	.word	0x00002730
        /*06b8*/ 	.word	0x00000004
        /*06bc*/ 	.word	0x00000000
        /*06c0*/ 	.short	0x010a
        /*06c2*/ 	.byte	0xff
	.zero		1


	//   ....[78]....
        /*06c4*/ 	.word	0x00002750
        /*06c8*/ 	.word	0x00000004
        /*06cc*/ 	.word	0x00000000
        /*06d0*/ 	.short	0x010a
        /*06d2*/ 	.byte	0xff
	.zero		1


	//   ....[79]....
        /*06d4*/ 	.word	0x00002850
        /*06d8*/ 	.word	0x00000004
        /*06dc*/ 	.word	0x00000000
        /*06e0*/ 	.short	0x0101
        /*06e2*/ 	.byte	0xff
	.zero		1


	//   ....[80]....
        /*06e4*/ 	.word	0x00002f20
        /*06e8*/ 	.word	0x000000ff
        /*06ec*/ 	.word	0x00000000
        /*06f0*/ 	.short	0x010a
        /*06f2*/ 	.byte	0x0f
	.zero		1


	//   ....[81]....
        /*06f4*/ 	.word	0x00002f70
        /*06f8*/ 	.word	0x000000ff
        /*06fc*/ 	.word	0x00000020
        /*0700*/ 	.short	0x010a
        /*0702*/ 	.byte	0x15
	.zero		1


	//   ....[82]....
        /*0704*/ 	.word	0x00003200
        /*0708*/ 	.word	0x000000ff
        /*070c*/ 	.word	0x00000008
        /*0710*/ 	.short	0x010a
        /*0712*/ 	.byte	0x0f
	.zero		1


	//   ....[83]....
        /*0714*/ 	.word	0x000034f0
        /*0718*/ 	.word	0x000000ff
        /*071c*/ 	.word	0x00000000
        /*0720*/ 	.short	0x010a
        /*0722*/ 	.byte	0x25
	.zero		1


	//   ....[84]....
        /*0724*/ 	.word	0x00003570
        /*0728*/ 	.word	0x000000ff
        /*072c*/ 	.word	0x00000170
        /*0730*/ 	.short	0x010a
        /*0732*/ 	.byte	0x0f
	.zero		1


	//   ....[85]....
        /*0734*/ 	.word	0x00003840
        /*0738*/ 	.word	0x000000ff
        /*073c*/ 	.word	0x00000180
        /*0740*/ 	.short	0x010a
        /*0742*/ 	.byte	0x0f
	.zero		1


	//   ....[86]....
        /*0744*/ 	.word	0x000039f0
        /*0748*/ 	.word	0x000000ff
        /*074c*/ 	.word	0x00000000
        /*0750*/ 	.short	0x010a
        /*0752*/ 	.byte	0x21
	.zero		1


	//   ....[87]....
        /*0754*/ 	.word	0x00003cf0
        /*0758*/ 	.word	0x000000ff
        /*075c*/ 	.word	0x00000178
        /*0760*/ 	.short	0x010a
        /*0762*/ 	.byte	0x0f
	.zero		1


	//   ....[88]....
        /*0764*/ 	.word	0x00003eb0
        /*0768*/ 	.word	0x000000ff
        /*076c*/ 	.word	0x00000188
        /*0770*/ 	.short	0x010a
        /*0772*/ 	.byte	0x0f
	.zero		1


	//   ....[89]....
        /*0774*/ 	.word	0x00004150
        /*0778*/ 	.word	0x000000ff
        /*077c*/ 	.word	0x00000020
        /*0780*/ 	.short	0x010a
        /*0782*/ 	.byte	0x0e
	.zero		1


	//   ....[90]....
        /*0784*/ 	.word	0x000041d0
        /*0788*/ 	.word	0x000000ff
        /*078c*/ 	.word	0x00000170
        /*0790*/ 	.short	0x010a
        /*0792*/ 	.byte	0x0f
	.zero		1


	//   ....[91]....
        /*0794*/ 	.word	0x000044a0
        /*0798*/ 	.word	0x000000ff
        /*079c*/ 	.word	0x00000180
        /*07a0*/ 	.short	0x010a
        /*07a2*/ 	.byte	0x0f
	.zero		1


	//   ....[92]....
        /*07a4*/ 	.word	0x00004600
        /*07a8*/ 	.word	0x000000ff
        /*07ac*/ 	.word	0x00000178
        /*07b0*/ 	.short	0x010a
        /*07b2*/ 	.byte	0x0f
	.zero		1


	//   ....[93]....
        /*07b4*/ 	.word	0x000047f0
        /*07b8*/ 	.word	0x000000ff
        /*07bc*/ 	.word	0x00000188
        /*07c0*/ 	.short	0x010a
        /*07c2*/ 	.byte	0x0f
	.zero		1


	//   ....[94]....
        /*07c4*/ 	.word	0x00004b00
        /*07c8*/ 	.word	0x0000001b
        /*07cc*/ 	.word	0x00000000
        /*07d0*/ 	.short	0x0101
        /*07d2*/ 	.byte	0xff
	.zero		1


	//   ....[95]....
        /*07d4*/ 	.word	0x00004b10
        /*07d8*/ 	.word	0x000000ff
        /*07dc*/ 	.word	0x00000220
        /*07e0*/ 	.short	0x010a
        /*07e2*/ 	.byte	0x0f
	.zero		1


	//   ....[96]....
        /*07e4*/ 	.word	0x00004e10
        /*07e8*/ 	.word	0x000000ff
        /*07ec*/ 	.word	0x00000220
        /*07f0*/ 	.short	0x0100
        /*07f2*/ 	.byte	0x0f
	.zero		1


	//   ....[97]....
        /*07f4*/ 	.word	0x00005220
        /*07f8*/ 	.word	0x000000ff
        /*07fc*/ 	.word	0x000001e0
        /*0800*/ 	.short	0x010a
        /*0802*/ 	.byte	0x07
	.zero		1


	//   ....[98]....
        /*0804*/ 	.word	0x00005290
        /*0808*/ 	.word	0x000000ff
        /*080c*/ 	.word	0x000001e8
        /*0810*/ 	.short	0x010a
        /*0812*/ 	.byte	0x07
	.zero		1


	//   ....[99]....
        /*0814*/ 	.word	0x00005390
        /*0818*/ 	.word	0x000000ff
        /*081c*/ 	.word	0x000001f0
        /*0820*/ 	.short	0x0101
        /*0822*/ 	.byte	0x07
	.zero		1


	//   ....[100]....
        /*0824*/ 	.word	0x000053d0
        /*0828*/ 	.word	0x000000ff
        /*082c*/ 	.word	0x000001f8
        /*0830*/ 	.short	0x0101
        /*0832*/ 	.byte	0x07
	.zero		1


	//   ....[101]....
        /*0834*/ 	.word	0x00005a30
        /*0838*/ 	.word	0x000000ff
        /*083c*/ 	.word	0x000001d0
        /*0840*/ 	.short	0x010a
        /*0842*/ 	.byte	0x04
	.zero		1


	//   ....[102]....
        /*0844*/ 	.word	0x00005a60
        /*0848*/ 	.word	0x000000ff
        /*084c*/ 	.word	0x00000160
        /*0850*/ 	.short	0x010a
        /*0852*/ 	.byte	0x04
	.zero		1


	//   ....[103]....
        /*0854*/ 	.word	0x00007aa0
        /*0858*/ 	.word	0x000000ff
        /*085c*/ 	.word	0x00000000
        /*0860*/ 	.short	0x0101
        /*0862*/ 	.byte	0x11
	.zero		1


	//   ....[104]....
        /*0864*/ 	.word	0x00007bc0
        /*0868*/ 	.word	0x000000ff
        /*086c*/ 	.word	0x00000000
        /*0870*/ 	.short	0x0101
        /*0872*/ 	.byte	0x10
	.zero		1


	//   ....[105]....
        /*0874*/ 	.word	0x00007bd0
        /*0878*/ 	.word	0x000000ff
        /*087c*/ 	.word	0x00000000
        /*0880*/ 	.short	0x010a
        /*0882*/ 	.byte	0x07
	.zero		1


	//   ....[106]....
        /*0884*/ 	.word	0x00008080
        /*0888*/ 	.word	0x000000ff
        /*088c*/ 	.word	0x00000160
        /*0890*/ 	.short	0x010a
        /*0892*/ 	.byte	0x07
	.zero		1


	//   ....[107]....
        /*0894*/ 	.word	0x00009a20
        /*0898*/ 	.word	0x000000ff
        /*089c*/ 	.word	0x00000000
        /*08a0*/ 	.short	0x0101
        /*08a2*/ 	.byte	0x11
	.zero		1


	//   ....[108]....
        /*08a4*/ 	.word	0x00009b40
        /*08a8*/ 	.word	0x000000ff
        /*08ac*/ 	.word	0x00000000
        /*08b0*/ 	.short	0x0101
        /*08b2*/ 	.byte	0x10
	.zero		1


	//   ....[109]....
        /*08b4*/ 	.word	0x00009b50
        /*08b8*/ 	.word	0x000000ff
        /*08bc*/ 	.word	0x000001d0
        /*08c0*/ 	.short	0x010a
        /*08c2*/ 	.byte	0x07
	.zero		1


	//   ....[110]....
        /*08c4*/ 	.word	0x0000a110
        /*08c8*/ 	.word	0x000000ff
        /*08cc*/ 	.word	0x000001d0
        /*08d0*/ 	.short	0x010a
        /*08d2*/ 	.byte	0x0c
	.zero		1


	//   ....[111]....
        /*08d4*/ 	.word	0x0000a230
        /*08d8*/ 	.word	0x000000ff
        /*08dc*/ 	.word	0x00000220
        /*08e0*/ 	.short	0x0100
        /*08e2*/ 	.byte	0x06
	.zero		1


	//   ....[112]....
        /*08e4*/ 	.word	0x0000a360
        /*08e8*/ 	.word	0x000000ff
        /*08ec*/ 	.word	0x00000220
        /*08f0*/ 	.short	0x0100
        /*08f2*/ 	.byte	0x06
	.zero		1


	//   ....[113]....
        /*08f4*/ 	.word	0x0000a600
        /*08f8*/ 	.word	0x000000ff
        /*08fc*/ 	.word	0x00000000
        /*0900*/ 	.short	0x0101
        /*0902*/ 	.byte	0x0b
	.zero		1


	//   ....[114]....
        /*0904*/ 	.word	0x0000a660
        /*0908*/ 	.word	0x000000ff
        /*090c*/ 	.word	0x00000000
        /*0910*/ 	.short	0x0101
        /*0912*/ 	.byte	0x0a
	.zero		1


	//   ....[115]....
        /*0914*/ 	.word	0x0000aab0
        /*0918*/ 	.word	0x000000ff
        /*091c*/ 	.word	0x000001d0
        /*0920*/ 	.short	0x0101
        /*0922*/ 	.byte	0x07
	.zero		1


	//   ....[116]....
        /*0924*/ 	.word	0x0000ae20
        /*0928*/ 	.word	0x000000ff
        /*092c*/ 	.word	0x00000000
        /*0930*/ 	.short	0x0101
        /*0932*/ 	.byte	0x0b
	.zero		1


	//   ....[117]....
        /*0934*/ 	.word	0x0000ae50
        /*0938*/ 	.word	0x000000ff
        /*093c*/ 	.word	0x000001d8
        /*0940*/ 	.short	0x0101
        /*0942*/ 	.byte	0x07
	.zero		1


	//   ....[118]....
        /*0944*/ 	.word	0x0000b170
        /*0948*/ 	.word	0x000000ff
        /*094c*/ 	.word	0x00000000
        /*0950*/ 	.short	0x0101
        /*0952*/ 	.byte	0x0a
	.zero		1


	//   ....[119]....
        /*0954*/ 	.word	0x0000b180
        /*0958*/ 	.word	0x000000ff
        /*095c*/ 	.word	0x000001d0
        /*0960*/ 	.short	0x0101
        /*0962*/ 	.byte	0x07
	.zero		1


	//   ....[120]....
        /*0964*/ 	.word	0x0000b1b0
        /*0968*/ 	.word	0x000000ff
        /*096c*/ 	.word	0x000001d8
        /*0970*/ 	.short	0x0101
        /*0972*/ 	.byte	0x07
	.zero		1


	//   ....[121]....
        /*0974*/ 	.word	0x0000b220
        /*0978*/ 	.word	0x000000ff
        /*097c*/ 	.word	0x000001d0
        /*0980*/ 	.short	0x0101
        /*0982*/ 	.byte	0x07
	.zero		1


	//   ....[122]....
        /*0984*/ 	.word	0x0000b230
        /*0988*/ 	.word	0x000000ff
        /*098c*/ 	.word	0x000001a0
        /*0990*/ 	.short	0x010a
        /*0992*/ 	.byte	0x07
	.zero		1


	//   ....[123]....
        /*0994*/ 	.word	0x0000b260
        /*0998*/ 	.word	0x000000ff
        /*099c*/ 	.word	0x000001f0
        /*09a0*/ 	.short	0x010a
        /*09a2*/ 	.byte	0x07
	.zero		1


	//   ....[124]....
        /*09a4*/ 	.word	0x0000b7d0
        /*09a8*/ 	.word	0x000000ff
        /*09ac*/ 	.word	0x00000000
        /*09b0*/ 	.short	0x0101
        /*09b2*/ 	.byte	0x0b
	.zero		1


	//   ....[125]....
        /*09b4*/ 	.word	0x0000b7e0
        /*09b8*/ 	.word	0x000000ff
        /*09bc*/ 	.word	0x000001e0
        /*09c0*/ 	.short	0x0101
        /*09c2*/ 	.byte	0x07
	.zero		1


	//   ....[126]....
        /*09c4*/ 	.word	0x0000b830
        /*09c8*/ 	.word	0x000000ff
        /*09cc*/ 	.word	0x000001d8
        /*09d0*/ 	.short	0x0101
        /*09d2*/ 	.byte	0x07
	.zero		1


	//   ....[127]....
        /*09d4*/ 	.word	0x0000b840
        /*09d8*/ 	.word	0x000000ff
        /*09dc*/ 	.word	0x000001a8
        /*09e0*/ 	.short	0x010a
        /*09e2*/ 	.byte	0x07
	.zero		1


	//   ....[128]....
        /*09e4*/ 	.word	0x0000b860
        /*09e8*/ 	.word	0x000000ff
        /*09ec*/ 	.word	0x000001f8
        /*09f0*/ 	.short	0x010a
        /*09f2*/ 	.byte	0x07
	.zero		1


	//   ....[129]....
        /*09f4*/ 	.word	0x0000c150
        /*09f8*/ 	.word	0x000000ff
        /*09fc*/ 	.word	0x00000000
        /*0a00*/ 	.short	0x0101
        /*0a02*/ 	.byte	0x0a
	.zero		1


	//   ....[130]....
        /*0a04*/ 	.word	0x0000c180
        /*0a08*/ 	.word	0x000000ff
        /*0a0c*/ 	.word	0x000001e8
        /*0a10*/ 	.short	0x0101
        /*0a12*/ 	.byte	0x07
	.zero		1


	//   ....[131]....
        /*0a14*/ 	.word	0x0000c2e0
        /*0a18*/ 	.word	0x000000ff
        /*0a1c*/ 	.word	0x000001f8
        /*0a20*/ 	.short	0x010a
        /*0a22*/ 	.byte	0x07
	.zero		1


	//   ....[132]....
        /*0a24*/ 	.word	0x0000c3c0
        /*0a28*/ 	.word	0x000000ff
        /*0a2c*/ 	.word	0x00000220
        /*0a30*/ 	.short	0x0100
        /*0a32*/ 	.byte	0x06
	.zero		1


	//   ....[133]....
        /*0a34*/ 	.word	0x0000c4d0
        /*0a38*/ 	.word	0x000000ff
        /*0a3c*/ 	.word	0x00000220
        /*0a40*/ 	.short	0x0100
        /*0a42*/ 	.byte	0x06
	.zero		1


	//   ....[134]....
        /*0a44*/ 	.word	0x0000c540
        /*0a48*/ 	.word	0x00000004
        /*0a4c*/ 	.word	0x000000c0
        /*0a50*/ 	.short	0x010a
        /*0a52*/ 	.byte	0xff
	.zero		1


	//   ....[135]....
        /*0a54*/ 	.word	0x0000c5c0
        /*0a58*/ 	.word	0x00000004
        /*0a5c*/ 	.word	0x00000010
        /*0a60*/ 	.short	0x010a
        /*0a62*/ 	.byte	0xff
	.zero		1


	//   ....[136]....
        /*0a64*/ 	.word	0x0000c640
        /*0a68*/ 	.word	0x00000004
        /*0a6c*/ 	.word	0x00000018
        /*0a70*/ 	.short	0x010a
        /*0a72*/ 	.byte	0xff
	.zero		1


	//   ....[137]....
        /*0a74*/ 	.word	0x0000c6c0
        /*0a78*/ 	.word	0x00000000
        /*0a7c*/ 	.word	0x000000c0
        /*0a80*/ 	.short	0x010a
        /*0a82*/ 	.byte	0xff
	.zero		1


	//   ....[138]....
        /*0a84*/ 	.word	0x0000c740
        /*0a88*/ 	.word	0x00000004
        /*0a8c*/ 	.word	0x000000c0
        /*0a90*/ 	.short	0x010a
        /*0a92*/ 	.byte	0xff
	.zero		1


	//   ....[139]....
        /*0a94*/ 	.word	0x0000c7c0
        /*0a98*/ 	.word	0x00000000
        /*0a9c*/ 	.word	0x000000c0
        /*0aa0*/ 	.short	0x010a
        /*0aa2*/ 	.byte	0xff
	.zero		1


	//   ....[140]....
        /*0aa4*/ 	.word	0x0000c850
        /*0aa8*/ 	.word	0x00000000
        /*0aac*/ 	.word	0x000000c0
        /*0ab0*/ 	.short	0x010a
        /*0ab2*/ 	.byte	0xff
	.zero		1


	//   ....[141]....
        /*0ab4*/ 	.word	0x0000c8d0
        /*0ab8*/ 	.word	0x00000000
        /*0abc*/ 	.word	0x00000018
        /*0ac0*/ 	.short	0x010a
        /*0ac2*/ 	.byte	0xff
	.zero		1


	//   ....[142]....
        /*0ac4*/ 	.word	0x0000c960
        /*0ac8*/ 	.word	0x00000000
        /*0acc*/ 	.word	0x00000018
        /*0ad0*/ 	.short	0x010a
        /*0ad2*/ 	.byte	0xff
	.zero		1


	//   ....[143]....
        /*0ad4*/ 	.word	0x0000c9c0
        /*0ad8*/ 	.word	0x00000004
        /*0adc*/ 	.word	0x00000000
        /*0ae0*/ 	.short	0x010a
        /*0ae2*/ 	.byte	0xff
	.zero		1


	//   ....[144]....
        /*0ae4*/ 	.word	0x0000ca20
        /*0ae8*/ 	.word	0x00000004
        /*0aec*/ 	.word	0x00000000
        /*0af0*/ 	.short	0x010a
        /*0af2*/ 	.byte	0xff
	.zero		1


	//   ....[145]....
        /*0af4*/ 	.word	0x0000caa0
        /*0af8*/ 	.word	0x00000000
        /*0afc*/ 	.word	0x00000000
        /*0b00*/ 	.short	0x010a
        /*0b02*/ 	.byte	0xff
	.zero		1


	//   ....[146]....
        /*0b04*/ 	.word	0x0000cb20
        /*0b08*/ 	.word	0x00000000
        /*0b0c*/ 	.word	0x00000020
        /*0b10*/ 	.short	0x010a
        /*0b12*/ 	.byte	0xff
	.zero		1


	//   ....[147]....
        /*0b14*/ 	.word	0x0000cba0
        /*0b18*/ 	.word	0x00000000
        /*0b1c*/ 	.word	0x00000008
        /*0b20*/ 	.short	0x010a
        /*0b22*/ 	.byte	0xff
	.zero		1


	//   ....[148]....
        /*0b24*/ 	.word	0x0000cc20
        /*0b28*/ 	.word	0x00000000
        /*0b2c*/ 	.word	0x00000000
        /*0b30*/ 	.short	0x010a
        /*0b32*/ 	.byte	0xff
	.zero		1


	//   ....[149]....
        /*0b34*/ 	.word	0x0000cca0
        /*0b38*/ 	.word	0x00000000
        /*0b3c*/ 	.word	0x00000170
        /*0b40*/ 	.short	0x010a
        /*0b42*/ 	.byte	0xff
	.zero		1


	//   ....[150]....
        /*0b44*/ 	.word	0x0000cd20
        /*0b48*/ 	.word	0x00000000
        /*0b4c*/ 	.word	0x00000180
        /*0b50*/ 	.short	0x010a
        /*0b52*/ 	.byte	0xff
	.zero		1


	//   ....[151]....
        /*0b54*/ 	.word	0x0000cda0
        /*0b58*/ 	.word	0x00000000
        /*0b5c*/ 	.word	0x00000000
        /*0b60*/ 	.short	0x010a
        /*0b62*/ 	.byte	0xff
	.zero		1


	//   ....[152]....
        /*0b64*/ 	.word	0x0000ce20
        /*0b68*/ 	.word	0x00000000
        /*0b6c*/ 	.word	0x00000178
        /*0b70*/ 	.short	0x010a
        /*0b72*/ 	.byte	0xff
	.zero		1


	//   ....[153]....
        /*0b74*/ 	.word	0x0000cea0
        /*0b78*/ 	.word	0x00000000
        /*0b7c*/ 	.word	0x00000188
        /*0b80*/ 	.short	0x010a
        /*0b82*/ 	.byte	0xff
	.zero		1


	//   ....[154]....
        /*0b84*/ 	.word	0x0000cf20
        /*0b88*/ 	.word	0x00000000
        /*0b8c*/ 	.word	0x00000020
        /*0b90*/ 	.short	0x010a
        /*0b92*/ 	.byte	0xff
	.zero		1


	//   ....[155]....
        /*0b94*/ 	.word	0x0000cfa0
        /*0b98*/ 	.word	0x00000000
        /*0b9c*/ 	.word	0x00000170
        /*0ba0*/ 	.short	0x010a
        /*0ba2*/ 	.byte	0xff
	.zero		1


	//   ....[156]....
        /*0ba4*/ 	.word	0x0000d020
        /*0ba8*/ 	.word	0x00000000
        /*0bac*/ 	.word	0x00000180
        /*0bb0*/ 	.short	0x010a
        /*0bb2*/ 	.byte	0xff
	.zero		1


	//   ....[157]....
        /*0bb4*/ 	.word	0x0000d0a0
        /*0bb8*/ 	.word	0x00000000
        /*0bbc*/ 	.word	0x00000178
        /*0bc0*/ 	.short	0x010a
        /*0bc2*/ 	.byte	0xff
	.zero		1


	//   ....[158]....
        /*0bc4*/ 	.word	0x0000d120
        /*0bc8*/ 	.word	0x00000000
        /*0bcc*/ 	.word	0x00000188
        /*0bd0*/ 	.short	0x010a
        /*0bd2*/ 	.byte	0xff
	.zero		1


	//   ....[159]....
        /*0bd4*/ 	.word	0x0000d180
        /*0bd8*/ 	.word	0x00000000
        /*0bdc*/ 	.word	0x00000220
        /*0be0*/ 	.short	0x010a
        /*0be2*/ 	.byte	0xff
	.zero		1


	//   ....[160]....
        /*0be4*/ 	.word	0x0000d200
        /*0be8*/ 	.word	0x00000003
        /*0bec*/ 	.word	0x000001e0
        /*0bf0*/ 	.short	0x010a
        /*0bf2*/ 	.byte	0xff
	.zero		1


	//   ....[161]....
        /*0bf4*/ 	.word	0x0000d280
        /*0bf8*/ 	.word	0x00000003
        /*0bfc*/ 	.word	0x000001e8
        /*0c00*/ 	.short	0x010a
        /*0c02*/ 	.byte	0xff
	.zero		1


	//   ....[162]....
        /*0c04*/ 	.word	0x0000d2f0
        /*0c08*/ 	.word	0x000000ff
        /*0c0c*/ 	.word	0x00000000
        /*0c10*/ 	.short	0x010a
        /*0c12*/ 	.byte	0x07
	.zero		1


	//   ....[163]....
        /*0c14*/ 	.word	0x0000d380
        /*0c18*/ 	.word	0x00000000
        /*0c1c*/ 	.word	0x00000000
        /*0c20*/ 	.short	0x010a
        /*0c22*/ 	.byte	0xff
	.zero		1


	//   ....[164]....
        /*0c24*/ 	.word	0x0000d3f0
        /*0c28*/ 	.word	0x000000ff
        /*0c2c*/ 	.word	0x00000000
        /*0c30*/ 	.short	0x010a
        /*0c32*/ 	.byte	0x07
	.zero		1


	//   ....[165]....
        /*0c34*/ 	.word	0x0000d480
        /*0c38*/ 	.word	0x00000000
        /*0c3c*/ 	.word	0x00000000
        /*0c40*/ 	.short	0x010a
        /*0c42*/ 	.byte	0xff
	.zero		1


	//   ....[166]....
        /*0c44*/ 	.word	0x0000d500
        /*0c48*/ 	.word	0x000000ff
        /*0c4c*/ 	.word	0x00000000
        /*0c50*/ 	.short	0x010a
        /*0c52*/ 	.byte	0x06
	.zero		1


	//   ....[167]....
        /*0c54*/ 	.word	0x0000d590
        /*0c58*/ 	.word	0x00000000
        /*0c5c*/ 	.word	0x00000000
        /*0c60*/ 	.short	0x010a
        /*0c62*/ 	.byte	0xff
	.zero		1


	//   ....[168]....
        /*0c64*/ 	.word	0x0000d610
        /*0c68*/ 	.word	0x00000003
        /*0c6c*/ 	.word	0x000001a0
        /*0c70*/ 	.short	0x010a
        /*0c72*/ 	.byte	0xff
	.zero		1


	//   ....[169]....
        /*0c74*/ 	.word	0x0000d690
        /*0c78*/ 	.word	0x00000000
        /*0c7c*/ 	.word	0x000001f0
        /*0c80*/ 	.short	0x010a
        /*0c82*/ 	.byte	0xff
	.zero		1


	//   ....[170]....
        /*0c84*/ 	.word	0x0000d710
        /*0c88*/ 	.word	0x00000003
        /*0c8c*/ 	.word	0x000001a8
        /*0c90*/ 	.short	0x010a
        /*0c92*/ 	.byte	0xff
	.zero		1


	//   ....[171]....
        /*0c94*/ 	.word	0x0000d790
        /*0c98*/ 	.word	0x00000003
        /*0c9c*/ 	.word	0x000001f8
        /*0ca0*/ 	.short	0x010a
        /*0ca2*/ 	.byte	0xff
	.zero		1


	//   ....[172]....
        /*0ca4*/ 	.word	0x0000d810
        /*0ca8*/ 	.word	0x00000000
        /*0cac*/ 	.word	0x000001f8
        /*0cb0*/ 	.short	0x010a
        /*0cb2*/ 	.byte	0xff
	.zero		1


	//----- nvinfo : EIATTR_NUM_MBARRIERS
	.align		4
.L_62:
        /*0cb4*/ 	.byte	0x03, 0x38
        /*0cb6*/ 	.short	0x0047


	//----- nvinfo : EIATTR_EXIT_INSTR_OFFSETS
	.align		4
        /*0cb8*/ 	.byte	0x04, 0x1c
        /*0cba*/ 	.short	(.L_64 - .L_63)


	//   ....[0]....
.L_63:
        /*0cbc*/ 	.word	0x0000c500


	//----- nvinfo : EIATTR_REQNTID
	.align		4
.L_64:
        /*0cc0*/ 	.byte	0x04, 0x10
        /*0cc2*/ 	.short	(.L_66 - .L_65)
.L_65:
        /*0cc4*/ 	.word	0x00000200
        /*0cc8*/ 	.word	0x00000001
        /*0ccc*/ 	.word	0x00000001


	//----- nvinfo : EIATTR_CRS_STACK_SIZE
	.align		4
.L_66:
        /*0cd0*/ 	.byte	0x04, 0x1e
        /*0cd2*/ 	.short	(.L_68 - .L_67)
.L_67:
        /*0cd4*/ 	.word	0x00000000


	//----- nvinfo : EIATTR_CBANK_PARAM_SIZE
	.align		4
.L_68:
        /*0cd8*/ 	.byte	0x03, 0x19
        /*0cda*/ 	.short	0x02ac


	//----- nvinfo : EIATTR_PARAM_CBANK
	.align		4
        /*0cdc*/ 	.byte	0x04, 0x0a
        /*0cde*/ 	.short	(.L_70 - .L_69)
	.align		4
.L_69:
        /*0ce0*/ 	.word	index@(.nv.constant0.kernel_cutlass_kernel_flash_attncuteflash_fwd_sm100FlashAttentionForwardSm100_object_at__tensor0000o6411101213_tensor0000o6411101213_tensor0000o6410111213_tensor0000o6411101213_tensorptrf_0)
        /*0ce4*/ 	.short	0x0380
        /*0ce6*/ 	.short	0x02ac


	//----- nvinfo : EIATTR_SW_WAR
	.align		4
.L_70:
        /*0ce8*/ 	.byte	0x04, 0x36
        /*0cea*/ 	.short	(.L_72 - .L_71)
.L_71:
        /*0cec*/ 	.word	0x00000008
.L_72:


//--------------------- .nv.compat                --------------------------
	.section	.nv.compat,"",@"SHT_CUDA_COMPAT_INFO"
	.align	4
        /*0000*/ 	.byte	0x02, 0x02, 0x02, 0x00, 0x02, 0x05, 0x05, 0x00, 0x02, 0x03, 0x01, 0x00, 0x02, 0x06, 0x01, 0x00


//--------------------- .nv.callgraph             --------------------------
	.section	.nv.callgraph,"",@"SHT_CUDA_CALLGRAPH"
	.align	4
	.sectionentsize	8
	.align		4
        /*0000*/ 	.word	0x00000000
	.align		4
        /*0004*/ 	.word	0xffffffff
	.align		4
        /*0008*/ 	.word	0x00000000
	.align		4
        /*000c*/ 	.word	0xfffffffe
	.align		4
        /*0010*/ 	.word	0x00000000
	.align		4
        /*0014*/ 	.word	0xfffffffd
	.align		4
        /*0018*/ 	.word	0x00000000
	.align		4
        /*001c*/ 	.word	0xfffffffc


//--------------------- .text.kernel_cutlass_kernel_flash_attncuteflash_fwd_sm100FlashAttentionForwardSm100_object_at__tensor0000o6411101213_tensor0000o6411101213_tensor0000o6410111213_tensor0000o6411101213_tensorptrf_0 --------------------------
	.section	.text.kernel_cutlass_kernel_flash_attncuteflash_fwd_sm100FlashAttentionForwardSm100_object_at__tensor0000o6411101213_tensor0000o6411101213_tensor0000o6410111213_tensor0000o6411101213_tensorptrf_0,"ax",@progbits
	.align	128
        .global         kernel_cutlass_kernel_flash_attncuteflash_fwd_sm100FlashAttentionForwardSm100_object_at__tensor0000o6411101213_tensor0000o6411101213_tensor0000o6410111213_tensor0000o6411101213_tensorptrf_0
        .type           kernel_cutlass_kernel_flash_attncuteflash_fwd_sm100FlashAttentionForwardSm100_object_at__tensor0000o6411101213_tensor0000o6411101213_tensor0000o6410111213_tensor0000o6411101213_tensorptrf_0,@function
        .size           kernel_cutlass_kernel_flash_attncuteflash_fwd_sm100FlashAttentionForwardSm100_object_at__tensor0000o6411101213_tensor0000o6411101213_tensor0000o6410111213_tensor0000o6411101213_tensorptrf_0,(.L_x_180 - kernel_cutlass_kernel_flash_attncuteflash_fwd_sm100FlashAttentionForwardSm100_object_at__tensor0000o6411101213_tensor0000o6411101213_tensor0000o6410111213_tensor0000o6411101213_tensorptrf_0)
        .other          kernel_cutlass_kernel_flash_attncuteflash_fwd_sm100FlashAttentionForwardSm100_object_at__tensor0000o6411101213_tensor0000o6411101213_tensor0000o6410111213_tensor0000o6411101213_tensorptrf_0,@"STO_CUDA_ENTRY STV_DEFAULT"
kernel_cutlass_kernel_flash_attncuteflash_fwd_sm100FlashAttentionForwardSm100_object_at__tensor0000o6411101213_tensor0000o6411101213_tensor0000o6410111213_tensor0000o6411101213_tensorptrf_0:
.text.kernel_cutlass_kernel_flash_attncuteflash_fwd_sm100FlashAttentionForwardSm100_object_at__tensor0000o6411101213_tensor0000o6411101213_tensor0000o6410111213_tensor0000o6411101213_tensorptrf_0:
[----:B------:R-:W1:Y:S02]  /*0000*/  LDC R1, c[0x0][0x37c] ;  /* 0x0000df00ff017b82 */ /* 0x000e640000000800 */
[----:B-1----:R-:W-:-:S06]  /*0010*/  IADD3 R1, PT, PT, R1, -0x8, RZ ;  /* 0xfffffff801017810 */ /* 0x002fcc0007ffe0ff */
[----:B------:R-:W1:Y:S01]  /*0020*/  S2UR UR16, SR_CgaCtaId ;  /* 0x00000000001079c3 */ /* 0x000e620000008800 */
[----:B------:R-:W2:Y:S01]  /*0030*/  S2R R0, SR_TID.X ;  /* 0x0000000000007919 */ /* 0x000ea20000002100 */
[----:B------:R-:W3:Y:S01]  /*0040*/  LDCU UR7, c[0x0][0x36c] ;  /* 0x00006d80ff0777ac */ /* 0x000ee20008000800 */
[----:B------:R-:W-:-:S05]  /*0050*/  UMOV UR9, 0x1 ;  /* 0x0000000100097882 */ /* 0x000fca0000000000 */
[----:B------:R-:W4:Y:S01]  /*0060*/  S2UR UR17, SR_CTAID.X ;  /* 0x00000000001179c3 */ /* 0x000f220000002500 */
[----:B---3--:R-:W-:Y:S02]  /*0070*/  UISETP.EQ.U32.AND UP4, UPT, UR7, 0x1, UPT ;  /* 0x000000010700788c */ /* 0x008fe4000bf82070 */
[----:B-1----:R-:W-:-:S04]  /*0080*/  ULEA.HI UR5, UR16, UR16, URZ, 0x1 ;  /* 0x0000001010057291 */ /* 0x002fc8000f8f08ff */
[----:B------:R-:W-:Y:S02]  /*0090*/  ULOP3.LUT UR4, UR5, 0xfffffffe, URZ, 0xc0, !UPT ;  /* 0xfffffffe05047892 */ /* 0x000fe4000f8ec0ff */
[----:B------:R-:W-:Y:S02]  /*00a0*/  USHF.R.U32.HI UR5, URZ, 0x1, UR5 ;  /* 0x00000001ff057899 */ /* 0x000fe40008011605 */
[----:B------:R-:W-:Y:S01]  /*00b0*/  UISETP.NE.AND UP0, UPT, UR16, UR4, UPT ;  /* 0x000000041000728c */ /* 0x000fe2000bf05270 */
[----:B--2---:R-:W-:Y:S01]  /*00c0*/  SHF.R.U32.HI R3, RZ, 0x5, R0 ;  /* 0x00000005ff037819 */ /* 0x004fe20000011600 */
[----:B----4-:R-:W-:Y:S02]  /*00d0*/  ULOP3.LUT UR6, UR17, 0x1, URZ, 0xc0, !UPT ;  /* 0x0000000111067892 */ /* 0x010fe4000f8ec0ff */
[----:B------:R-:W-:Y:S01]  /*00e0*/  UISETP.LT.AND UP0, UPT, UR16, URZ, UP0 ;  /* 0x000000ff1000728c */ /* 0x000fe20008701270 */
[----:B------:R-:W-:-:S03]  /*00f0*/  R2UR UR10, R3 ;  /* 0x00000000030a72ca */ /* 0x000fc600000e0000 */
[----:B------:R-:W-:Y:S01]  /*0100*/  IMAD.U32 R5, RZ, RZ, UR6 ;  /* 0x00000006ff057e24 */ /* 0x000fe2000f8e00ff */
[----:B------:R-:W-:Y:S02]  /*0110*/  UIADD3 UR6, UPT, UPT, -UR4, UR16, URZ ;  /* 0x0000001004067290 */ /* 0x000fe4000fffe1ff */
[----:B------:R-:W-:Y:S02]  /*0120*/  UIADD3 UR4, UPT, UPT, UR5, -0x1, URZ ;  /* 0xffffffff05047890 */ /* 0x000fe4000fffe0ff */
[----:B------:R-:W-:Y:S02]  /*0130*/  ULOP3.LUT UR7, UR6, 0x1, URZ, 0x3c, !UPT ;  /* 0x0000000106077892 */ /* 0x000fe4000f8e3cff */
[----:B------:R-:W-:Y:S02]  /*0140*/  @!UP0 UIADD3 UR4, UPT, UPT, UR5, URZ, URZ ;  /* 0x000000ff05048290 */ /* 0x000fe4000fffe0ff */
[----:B------:R-:W-:Y:S02]  /*0150*/  USHF.L.U32 UR8, UR9, UR6, URZ ;  /* 0x0000000609087299 */ /* 0x000fe400080006ff */
[----:B------:R-:W-:-:S02]  /*0160*/  UIADD3 UR4, UPT, UPT, UR4, UR4, URZ ;  /* 0x0000000404047290 */ /* 0x000fc4000fffe0ff */
[----:B------:R-:W-:Y:S02]  /*0170*/  UISETP.NE.AND UP6, UPT, UR10, URZ, UPT ;  /* 0x000000ff0a00728c */ /* 0x000fe4000bfc5270 */
[----:B------:R-:W-:Y:S02]  /*0180*/  USHF.L.U32 UR6, UR9, UR7, URZ ;  /* 0x0000000709067299 */ /* 0x000fe400080006ff */
[----:B------:R-:W-:Y:S01]  /*0190*/  IMAD.U32 R0, RZ, RZ, UR4 ;  /* 0x00000004ff007e24 */ /* 0x000fe2000f8e00ff */
[----:B------:R-:W-:Y:S02]  /*01a0*/  UISETP.NE.AND UP5, UPT, UR10, 0xc, UPT ;  /* 0x0000000c0a00788c */ /* 0x000fe4000bfa5270 */
[----:B------:R-:W-:Y:S02]  /*01b0*/  ULOP3.LUT UR54, UR6, UR8, URZ, 0xfc, !UPT ;  /* 0x0000000806367292 */ /* 0x000fe4000f8efcff */
[----:B------:R1:W-:Y:S01]  /*01c0*/  STL [R1+0x4], R0 ;  /* 0x0000040001007387 */ /* 0x0003e20000100800 */
[----:B------:R-:W-:Y:S09]  /*01d0*/  BRA.U UP6, `(.L_x_0) ;  /* 0x0000000106387547 */ /* 0x000ff2000b800000 */
[----:B------:R-:W2:Y:S02]  /*01e0*/  LDCU.64 UR4, c[0x0][0x348] ;  /* 0x00006900ff0477ac */ /* 0x000ea40008000a00 */
[----:B--2---:R-:W-:Y:S02]  /*01f0*/  UIADD3 UR10, UP3, UPT, UR4, 0x80, URZ ;  /* 0x00000080040a7890 */ /* 0x004fe4000ff7e0ff */
[----:B------:R-:W-:Y:S02]  /*0200*/  UIADD3 UR8, UP2, UPT, UR4, 0x100, URZ ;  /* 0x0000010004087890 */ /* 0x000fe4000ff5e0ff */
[----:B------:R-:W-:Y:S02]  /*0210*/  UIADD3 UR6, UP1, UPT, UR4, 0x180, URZ ;  /* 0x0000018004067890 */ /* 0x000fe4000ff3e0ff */
[----:B------:R-:W-:Y:S02]  /*0220*/  UIADD3 UR4, UP0, UPT, UR4, 0x200, URZ ;  /* 0x0000020004047890 */ /* 0x000fe4000ff1e0ff */
[----:B------:R-:W-:-:S02]  /*0230*/  UIADD3.X UR11, UPT, UPT, URZ, UR5, URZ, UP3, !UPT ;  /* 0x00000005ff0b7290 */ /* 0x000fc40009ffe4ff */
[----:B------:R-:W-:Y:S02]  /*0240*/  UIADD3.X UR9, UPT, UPT, URZ, UR5, URZ, UP2, !UPT ;  /* 0x00000005ff097290 */ /* 0x000fe400097fe4ff */
[----:B------:R-:W-:Y:S02]  /*0250*/  UIADD3.X UR7, UPT, UPT, URZ, UR5, URZ, UP1, !UPT ;  /* 0x00000005ff077290 */ /* 0x000fe40008ffe4ff */
[----:B------:R-:W-:-:S03]  /*0260*/  UIADD3.X UR5, UPT, UPT, URZ, UR5, URZ, UP0, !UPT ;  /* 0x00000005ff057290 */ /* 0x000fc600087fe4ff */
[----:B------:R2:W-:Y:S02]  /*0270*/  UTMACCTL.PF [UR10] ;  /* 0x000000000a0079b9 */ /* 0x0005e40008040000 */
[----:B------:R2:W-:Y:S02]  /*0280*/  UTMACCTL.PF [UR8] ;  /* 0x00000000080079b9 */ /* 0x0005e40008040000 */
[----:B------:R2:W-:Y:S02]  /*0290*/  UTMACCTL.PF [UR6] ;  /* 0x00000000060079b9 */ /* 0x0005e40008040000 */
[----:B------:R2:W-:Y:S02]  /*02a0*/  UTMACCTL.PF [UR4] ;  /* 0x00000000040079b9 */ /* 0x0005e40008040000 */
[----:B--2---:R-:W-:Y:S01]  /*02b0*/  NOP ;  /* 0x0000000000007918 */ /* 0x004fe20000000000 */
.L_x_0:
[----:B------:R-:W-:Y:S05]  /*02c0*/  BRA.U UP5, `(.L_x_1) ;  /* 0x00000001052c7547 */ /* 0x000fea000b800000 */
[----:B------:R-:W2:Y:S01]  /*02d0*/  S2UR UR6, SR_CgaCtaId ;  /* 0x00000000000679c3 */ /* 0x000ea20000008800 */
[----:B------:R-:W-:Y:S01]  /*02e0*/  UMOV UR4, 0x400 ;  /* 0x0000040000047882 */ /* 0x000fe20000000000 */
[----:B------:R-:W-:Y:S01]  /*02f0*/  UMOV UR5, 0x20 ;  /* 0x0000002000057882 */ /* 0x000fe20000000000 */
[----:B------:R-:W-:Y:S01]  /*0300*/  ELECT P0, URZ, PT ;  /* 0x0000000000ff782f */ /* 0x000fe20003800000 */
[----:B--2---:R-:W-:Y:S02]  /*0310*/  ULEA UR6, UR6, UR4, 0x18 ;  /* 0x0000000406067291 */ /* 0x004fe4000f8ec0ff */
[----:B------:R-:W-:-:S04]  /*0320*/  UIADD3 UR4, UPT, UPT, -UR5, 0x100000, URZ ;  /* 0x0010000005047890 */ /* 0x000fc8000fffe1ff */
[----:B------:R-:W-:Y:S02]  /*0330*/  USHF.L.U32 UR5, UR4, 0xb, URZ ;  /* 0x0000000b04057899 */ /* 0x000fe400080006ff */
[----:B------:R-:W-:Y:S01]  /*0340*/  USHF.L.U32 UR4, UR4, 0x1, URZ ;  /* 0x0000000104047899 */ /* 0x000fe200080006ff */
[----:B------:R-:W2:Y:S11]  /*0350*/  FENCE.VIEW.ASYNC.S ;  /* 0x00000000000073c6 */ /* 0x000eb60000000000 */
[----:B--2---:R2:W3:Y:S01]  /*0360*/  SYNCS.EXCH.64 URZ, [UR6+0x220], UR4 ;  /* 0x0002200406ff75b2 */ /* 0x0044e20008000100 */
[----:B------:R-:W-:Y:S01]  /*0370*/  NOP ;  /* 0x0000000000007918 */ /* 0x000fe20000000000 */
.L_x_1:
[----:B------:R-:W-:Y:S01]  /*0380*/  NOP ;  /* 0x0000000000007918 */ /* 0x000fe20000000000 */
[----:B------:R-:W-:Y:S05]  /*0390*/  BRA.U UP6, `(.L_x_2) ;  /* 0x0000000106347547 */ /* 0x000fea000b800000 */
[----:B--2---:R-:W2:Y:S01]  /*03a0*/  S2UR UR4, SR_CgaCtaId ;  /* 0x00000000000479c3 */ /* 0x004ea20000008800 */
[----:B------:R-:W-:Y:S01]  /*03b0*/  UMOV UR5, 0x400 ;  /* 0x0000040000057882 */ /* 0x000fe20000000000 */
[----:B------:R-:W-:Y:S02]  /*03c0*/  UMOV UR6, 0x1 ;  /* 0x0000000100067882 */ /* 0x000fe40000000000 */
[----:B------:R-:W-:-:S04]  /*03d0*/  UIADD3 UR6, UPT, UPT, -UR6, 0x100000, URZ ;  /* 0x0010000006067890 */ /* 0x000fc8000fffe1ff */
[----:B------:R-:W-:Y:S02]  /*03e0*/  USHF.L.U32 UR7, UR6, 0xb, URZ ;  /* 0x0000000b06077899 */ /* 0x000fe400080006ff */
[----:B------:R-:W-:Y:S02]  /*03f0*/  USHF.L.U32 UR6, UR6, 0x1, URZ ;  /* 0x0000000106067899 */ /* 0x000fe400080006ff */
[----:B--2---:R-:W-:Y:S01]  /*0400*/  ULEA UR4, UR4, UR5, 0x18 ;  /* 0x0000000504047291 */ /* 0x004fe2000f8ec0ff */
[----:B------:R-:W2:Y:S11]  /*0410*/  FENCE.VIEW.ASYNC.S ;  /* 0x00000000000073c6 */ /* 0x000eb60000000000 */
[----:B--2---:R4:W2:Y:S01]  /*0420*/  SYNCS.EXCH.64 URZ, [UR4], UR6 ;  /* 0x0000000604ff75b2 */ /* 0x0048a20008000100 */
[----:B------:R4:W1:Y:S01]  /*0430*/  SYNCS.EXCH.64 URZ, [UR4+0x8], UR6 ;  /* 0x0000080604ff75b2 */ /* 0x0008620008000100 */
[----:B------:R4:W3:Y:S01]  /*0440*/  SYNCS.EXCH.64 URZ, [UR4+0x10], UR6 ;  /* 0x0000100604ff75b2 */ /* 0x0008e20008000100 */
[----:B------:R4:W1:Y:S02]  /*0450*/  SYNCS.EXCH.64 URZ, [UR4+0x18], UR6 ;  /* 0x0000180604ff75b2 */ /* 0x0008640008000100 */
[----:B----4-:R-:W-:Y:S01]  /*0460*/  NOP ;  /* 0x0000000000007918 */ /* 0x010fe20000000000 */
.L_x_2:
[----:B------:R-:W-:Y:S05]  /*0470*/  BRA.U UP6, `(.L_x_3) ;  /* 0x0000000106e07547 */ /* 0x000fea000b800000 */
[----:B--2---:R-:W-:Y:S01]  /*0480*/  UMOV UR4, 0x400 ;  /* 0x0000040000047882 */ /* 0x004fe20000000000 */
[----:B------:R-:W-:Y:S01]  /*0490*/  UMOV UR6, 0x1 ;  /* 0x0000000100067882 */ /* 0x000fe20000000000 */
[----:B------:R-:W-:Y:S02]  /*04a0*/  ULEA UR4, UR16, UR4, 0x18 ;  /* 0x0000000410047291 */ /* 0x000fe4000f8ec0ff */
[----:B------:R-:W-:-:S04]  /*04b0*/  UIADD3 UR6, UPT, UPT, -UR6, 0x100000, URZ ;  /* 0x0010000006067890 */ /* 0x000fc8000fffe1ff */
[----:B------:R-:W-:Y:S02]  /*04c0*/  USHF.L.U32 UR7, UR6, 0xb, URZ ;  /* 0x0000000b06077899 */ /* 0x000fe400080006ff */
[----:B------:R-:W-:Y:S01]  /*04d0*/  USHF.L.U32 UR6, UR6, 0x1, URZ ;  /* 0x0000000106067899 */ /* 0x000fe200080006ff */
[----:B------:R-:W-:Y:S02]  /*04e0*/  UMOV UR8, 0x200 ;  /* 0x0000020000087882 */ /* 0x000fe40000000000 */
[----:B------:R-:W-:-:S04]  /*04f0*/  UIADD3 UR8, UPT, UPT, -UR8, 0x100000, URZ ;  /* 0x0010000008087890 */ /* 0x000fc8000fffe1ff */
[----:B------:R-:W-:Y:S02]  /*0500*/  USHF.L.U32 UR9, UR8, 0xb, URZ ;  /* 0x0000000b08097899 */ /* 0x000fe400080006ff */
[----:B------:R-:W-:Y:S01]  /*0510*/  USHF.L.U32 UR8, UR8, 0x1, URZ ;  /* 0x0000000108087899 */ /* 0x000fe200080006ff */
[----:B------:R-:W2:Y:S02]  /*0520*/  FENCE.VIEW.ASYNC.S ;  /* 0x00000000000073c6 */ /* 0x000ea40000000000 */
[----:B--2---:R4:W2:Y:S01]  /*0530*/  SYNCS.EXCH.64 URZ, [UR4+0x20], UR6 ;  /* 0x0000200604ff75b2 */ /* 0x0048a20008000100 */
[----:B------:R4:W3:Y:S01]  /*0540*/  SYNCS.EXCH.64 URZ, [UR4+0x28], UR6 ;  /* 0x0000280604ff75b2 */ /* 0x0008e20008000100 */
[----:B------:R4:W1:Y:S01]  /*0550*/  SYNCS.EXCH.64 URZ, [UR4+0x30], UR6 ;  /* 0x0000300604ff75b2 */ /* 0x0008620008000100 */
        /* <DEDUP_REMOVED lines=40> */
[----:B------:R4:W1:Y:S02]  /*07e0*/  SYNCS.EXCH.64 URZ, [UR4+0x178], UR8 ;  /* 0x0001780804ff75b2 */ /* 0x0008640008000100 */
[----:B--234-:R-:W-:Y:S01]  /*07f0*/  NOP ;  /* 0x0000000000007918 */ /* 0x01cfe20000000000 */
.L_x_3:
[----:B------:R-:W-:Y:S05]  /*0800*/  BRA.U UP6, `(.L_x_4) ;  /* 0x0000000106a07547 */ /* 0x000fea000b800000 */
[----:B--2---:R-:W-:Y:S01]  /*0810*/  UMOV UR4, 0x400 ;  /* 0x0000040000047882 */ /* 0x004fe20000000000 */
[----:B------:R-:W-:Y:S01]  /*0820*/  UMOV UR14, 0x8 ;  /* 0x00000008000e7882 */ /* 0x000fe20000000000 */
[----:B------:R-:W-:Y:S01]  /*0830*/  UMOV UR8, 0x1 ;  /* 0x0000000100087882 */ /* 0x000fe20000000000 */
[----:B------:R-:W-:Y:S02]  /*0840*/  ULEA UR4, UR16, UR4, 0x18 ;  /* 0x0000000410047291 */ /* 0x000fe4000f8ec0ff */
[----:B------:R-:W-:-:S04]  /*0850*/  UIADD3 UR14, UPT, UPT, -UR14, 0x100000, URZ ;  /* 0x001000000e0e7890 */ /* 0x000fc8000fffe1ff */
[----:B------:R-:W-:Y:S02]  /*0860*/  USHF.L.U32 UR15, UR14, 0xb, URZ ;  /* 0x0000000b0e0f7899 */ /* 0x000fe400080006ff */
[----:B------:R-:W-:Y:S01]  /*0870*/  USHF.L.U32 UR14, UR14, 0x1, URZ ;  /* 0x000000010e0e7899 */ /* 0x000fe200080006ff */
[----:B------:R-:W-:Y:S01]  /*0880*/  UMOV UR12, 0x100 ;  /* 0x00000100000c7882 */ /* 0x000fe20000000000 */
        /* <DEDUP_REMOVED lines=10> */
[----:B------:R-:W-:Y:S02]  /*0930*/  USHF.L.U32 UR6, UR6, 0x1, URZ ;  /* 0x0000000106067899 */ /* 0x000fe400080006ff */
        /* <DEDUP_REMOVED lines=20> */
[----:B----4-:R-:W-:Y:S01]  /*0a80*/  NOP ;  /* 0x0000000000007918 */ /* 0x010fe20000000000 */
.L_x_4:
[----:B------:R-:W-:Y:S01]  /*0a90*/  NOP ;  /* 0x0000000000007918 */ /* 0x000fe20000000000 */
[----:B------:R-:W-:Y:S05]  /*0aa0*/  BRA.U !UP4, `(.L_x_5) ;  /* 0x000000010c087547 */ /* 0x000fea000b800000 */
[----:B-123--:R-:W-:Y:S01]  /*0ab0*/  UCGABAR_ARV ;  /* 0x00000000000079c7 */ /* 0x00efe20008000000 */
[----:B------:R-:W-:Y:S05]  /*0ac0*/  BRA `(.L_x_6) ;  /* 0x0000000000047947 */ /* 0x000fea0003800000 */
.L_x_5:
[----:B-123--:R-:W-:Y:S01]  /*0ad0*/  NOP ;  /* 0x0000000000007918 */ /* 0x00efe20000000000 */
.L_x_6:
[----:B------:R-:W-:Y:S05]  /*0ae0*/  BRA.U !UP4, `(.L_x_7) ;  /* 0x000000010c0c7547 */ /* 0x000fea000b800000 */
[----:B------:R-:W-:Y:S01]  /*0af0*/  UCGABAR_WAIT ;  /* 0x0000000000007dc7 */ /* 0x000fe20008000000 */
[----:B------:R-:W-:Y:S01]  /*0b00*/  CCTL.IVALL ;  /* 0x00000000ff00798f */ /* 0x000fe20002000000 */
[----:B------:R-:W-:Y:S05]  /*0b10*/  BRA `(.L_x_8) ;  /* 0x0000000000047947 */ /* 0x000fea0003800000 */
.L_x_7:
[----:B------:R-:W-:Y:S06]  /*0b20*/  BAR.SYNC.DEFER_BLOCKING 0x0 ;  /* 0x0000000000007b1d */ /* 0x000fec0000010000 */
.L_x_8:
[----:B------:R-:W1:Y:S02]  /*0b30*/  S2UR UR4, SR_CgaSize ;  /* 0x00000000000479c3 */ /* 0x000e640000008a00 */
[----:B-1----:R-:W-:-:S12]  /*0b40*/  UIMAD UR4, UR4, -0xa0, URZ ;  /* 0xffffff60040478a4 */ /* 0x002fd8000f8e02ff */
[----:B------:R-:W1:Y:S01]  /*0b50*/  LDCU UR4, c[0x0][UR4+0x2b0] ;  /* 0x00005600040477ac */ /* 0x000e620008000800 */
[----:B------:R-:W-:Y:S01]  /*0b60*/  I2FP.F32.U32 R0, UR17 ;  /* 0x0000001100007c45 */ /* 0x000fe20008201000 */
[----:B------:R-:W-:Y:S01]  /*0b70*/  BSSY.RECONVERGENT B1, `(.L_x_9) ;  /* 0x000042d000017945 */ /* 0x000fe20003800200 */
[----:B------:R-:W-:-:S13]  /*0b80*/  R2UR UR5, R3 ;  /* 0x00000000030572ca */ /* 0x000fda00000e0000 */
[----:B------:R-:W-:Y:S01]  /*0b90*/  UISETP.NE.AND UP0, UPT, UR5, 0xe, UPT ;  /* 0x0000000e0500788c */ /* 0x000fe2000bf05270 */
[----:B-1----:R-:W-:-:S06]  /*0ba0*/  FMUL R0, R0, UR4 ;  /* 0x0000000400007c20 */ /* 0x002fcc0008400000 */
[----:B------:R-:W1:Y:S02]  /*0bb0*/  F2I.U32.TRUNC.NTZ R0, R0 ;  /* 0x0000000000007305 */ /* 0x000e64000020f000 */
[----:B-1----:R-:W-:-:S13]  /*0bc0*/  R2UR UR4, R0 ;  /* 0x00000000000472ca */ /* 0x002fda00000e0000 */
[----:B------:R-:W-:-:S05]  /*0bd0*/  IMAD.U32 R2, RZ, RZ, UR4 ;  /* 0x00000004ff027e24 */ /* 0x000fca000f8e00ff */
[----:B------:R1:W-:Y:S01]  /*0be0*/  STL [R1], R2 ;  /* 0x0000000201007387 */ /* 0x0003e20000100800 */
[----:B------:R-:W-:Y:S05]  /*0bf0*/  BRA.U !UP0, `(.L_x_10) ;  /* 0x0000000108187547 */ /* 0x000fea000b800000 */
[----:B------:R-:W-:-:S13]  /*0c00*/  R2UR UR4, R3 ;  /* 0x00000000030472ca */ /* 0x000fda00000e0000 */
[----:B------:R-:W-:-:S09]  /*0c10*/  UISETP.NE.AND UP0, UPT, UR4, 0xf, UPT ;  /* 0x0000000f0400788c */ /* 0x000fd2000bf05270 */
[----:B------:R-:W-:Y:S05]  /*0c20*/  BRA.U UP0, `(.L_x_11) ;  /* 0x0000001500507547 */ /* 0x000fea000b800000 */
[----:B------:R-:W-:-:S08]  /*0c30*/  NOP ;  /* 0x0000000000007918 */ /* 0x000fd00000000000 */
[----:B------:R-:W2:-:S00]  /*0c40*/  USETMAXREG.DEALLOC.CTAPOOL 0x30 ;  /* 0x00000030000079c8 */ /* 0x000e8000080e0500 */
[----:B--2---:R-:W-:Y:S05]  /*0c50*/  BRA `(.L_x_12) ;  /* 0x0000004000747947 */ /* 0x004fea0003800000 */
.L_x_10:
[----:B------:R-:W-:-:S08]  /*0c60*/  NOP ;  /* 0x0000000000007918 */ /* 0x000fd00000000000 */
[----:B------:R-:W2:-:S00]  /*0c70*/  USETMAXREG.DEALLOC.CTAPOOL 0x30 ;  /* 0x00000030000079c8 */ /* 0x000e8000080e0500 */
[----:B------:R-:W3:Y:S01]  /*0c80*/  LDCU UR4, c[0x0][0x610] ;  /* 0x0000c200ff0477ac */ /* 0x000ee20008000800 */
[----:B--2---:R-:W-:Y:S01]  /*0c90*/  R2UR UR11, R2 ;  /* 0x00000000020b72ca */ /* 0x004fe200000e0000 */
[----:B------:R-:W2:Y:S01]  /*0ca0*/  LDCU.U8 UR8, c[0x0][0x614] ;  /* 0x0000c280ff0877ac */ /* 0x000ea20008000000 */
[----:B------:R-:W4:Y:S01]  /*0cb0*/  LDCU.U8 UR6, c[0x0][0x615] ;  /* 0x0000c2a0ff0677ac */ /* 0x000f220008000000 */
[----:B------:R-:W5:Y:S01]  /*0cc0*/  LDCU UR9, c[0x0][0x38c] ;  /* 0x00007180ff0977ac */ /* 0x000f620008000800 */
[----:B------:R-:W1:Y:S09]  /*0cd0*/  LDCU UR7, c[0x0][0x61c] ;  /* 0x0000c380ff0777ac */ /* 0x000e720008000800 */
[----:B---3--:R-:W-:Y:S01]  /*0ce0*/  UIMAD.WIDE.U32 UR4, UR11, UR4, URZ ;  /* 0x000000040b0472a5 */ /* 0x008fe2000f8e00ff */
[----:B------:R-:W3:Y:S03]  /*0cf0*/  LDCU UR10, c[0x0][0x624] ;  /* 0x0000c480ff0a77ac */ /* 0x000ee60008000800 */
[----:B------:R-:W-:Y:S01]  /*0d00*/  UIADD3 UR4, UPT, UPT, UR11, -UR5, URZ ;  /* 0x800000050b047290 */ /* 0x000fe2000fffe0ff */
[----:B------:R-:W3:Y:S03]  /*0d10*/  LDCU.U8 UR12, c[0x0][0x620] ;  /* 0x0000c400ff0c77ac */ /* 0x000ee60008000000 */
[----:B--2---:R-:W-:-:S02]  /*0d20*/  USHF.R.U32.HI UR4, URZ, UR8, UR4 ;  /* 0x00000008ff047299 */ /* 0x004fc40008011604 */
[----:B-----5:R-:W-:Y:S02]  /*0d30*/  UIADD3 UR8, UPT, UPT, UR9, -0x1, URZ ;  /* 0xffffffff09087890 */ /* 0x020fe4000fffe0ff */
[----:B------:R-:W-:Y:S02]  /*0d40*/  UIADD3 UR4, UPT, UPT, UR5, UR4, URZ ;  /* 0x0000000405047290 */ /* 0x000fe4000fffe0ff */
[----:B------:R-:W-:Y:S02]  /*0d50*/  UISETP.GT.AND UP1, UPT, UR9, URZ, UPT ;  /* 0x000000ff0900728c */ /* 0x000fe4000bf24270 */
[----:B----4-:R-:W-:Y:S02]  /*0d60*/  USHF.R.U32.HI UR52, URZ, UR6, UR4 ;  /* 0x00000006ff347299 */ /* 0x010fe40008011604 */
[----:B------:R-:W-:Y:S02]  /*0d70*/  UIADD3 UR6, UPT, UPT, -UR9, URZ, URZ ;  /* 0x000000ff09067290 */ /* 0x000fe4000fffe1ff */
[----:B-1----:R-:W-:-:S02]  /*0d80*/  UIMAD.WIDE.U32 UR4, UR52, UR7, URZ ;  /* 0x00000007340472a5 */ /* 0x002fc4000f8e00ff */
[----:B------:R-:W-:Y:S02]  /*0d90*/  USHF.R.S32.HI UR6, URZ, 0x1f, UR6 ;  /* 0x0000001fff067899 */ /* 0x000fe40008011406 */
[----:B------:R-:W-:Y:S02]  /*0da0*/  USHF.R.S32.HI UR7, URZ, 0x1f, UR8 ;  /* 0x0000001fff077899 */ /* 0x000fe40008011408 */
[----:B------:R-:W-:Y:S02]  /*0db0*/  ULEA.HI UR6, UR6, -UR9, URZ, 0x7 ;  /* 0x8000000906067291 */ /* 0x000fe4000f8f38ff */
[----:B---3--:R-:W-:Y:S02]  /*0dc0*/  UISETP.GE.AND UP0, UPT, UR11, UR10, UPT ;  /* 0x0000000a0b00728c */ /* 0x008fe4000bf06270 */
[----:B------:R-:W-:Y:S02]  /*0dd0*/  ULEA.HI UR7, UR7, UR8, URZ, 0x7 ;  /* 0x0000000807077291 */ /* 0x000fe4000f8f38ff */
[----:B------:R-:W-:-:S02]  /*0de0*/  USHF.R.S32.HI UR6, URZ, 0x7, UR6 ;  /* 0x00000007ff067899 */ /* 0x000fc40008011406 */
[----:B------:R-:W-:Y:S02]  /*0df0*/  UIADD3 UR4, UPT, UPT, UR52, -UR5, URZ ;  /* 0x8000000534047290 */ /* 0x000fe4000fffe0ff */
[----:B------:R-:W-:Y:S02]  /*0e00*/  ULEA.HI.SX32 UR39, UR7, 0x1, 0x19 ;  /* 0x0000000107277891 */ /* 0x000fe4000f8fcaff */
[----:B------:R-:W-:Y:S02]  /*0e10*/  UIADD3 UR7, UPT, UPT, -UR6, URZ, URZ ;  /* 0x000000ff06077290 */ /* 0x000fe4000fffe1ff */
[----:B------:R-:W-:Y:S01]  /*0e20*/  USHF.R.U32.HI UR4, URZ, UR12, UR4 ;  /* 0x0000000cff047299 */ /* 0x000fe20008011604 */
[----:B------:R-:W-:Y:S01]  /*0e30*/  UMOV UR6, URZ ;  /* 0x000000ff00067c82 */ /* 0x000fe20008000000 */
[----:B------:R-:W-:Y:S02]  /*0e40*/  UMOV UR38, 0x1 ;  /* 0x0000000100267882 */ /* 0x000fe40000000000 */
[----:B------:R-:W-:Y:S01]  /*0e50*/  UIADD3 UR4, UPT, UPT, UR5, UR4, URZ ;  /* 0x0000000405047290 */ /* 0x000fe2000fffe0ff */
[----:B------:R-:W-:Y:S01]  /*0e60*/  UMOV UR9, 0x1 ;  /* 0x0000000100097882 */ /* 0x000fe20000000000 */
[----:B------:R-:W-:Y:S01]  /*0e70*/  @!UP1 UMOV UR39, UR7 ;  /* 0x0000000700279c82 */ /* 0x000fe20008000000 */
[----:B------:R-:W-:Y:S09]  /*0e80*/  BRA.U UP0, `(.L_x_13) ;  /* 0x0000000d00147547 */ /* 0x000ff2000b800000 */
[----:B------:R-:W1:Y:S01]  /*0e90*/  LDCU.U8 UR9, c[0x0][0x621] ;  /* 0x0000c420ff0977ac */ /* 0x000e620008000000 */
[----:B------:R-:W-:Y:S02]  /*0ea0*/  R2UR UR8, R5 ;  /* 0x00000000050872ca */ /* 0x000fe400000e0000 */
[----:B------:R-:W-:Y:S01]  /*0eb0*/  R2UR UR7, R2 ;  /* 0x00000000020772ca */ /* 0x000fe200000e0000 */
[----:B------:R-:W2:Y:S01]  /*0ec0*/  LDCU UR6, c[0x0][0x618] ;  /* 0x0000c300ff0677ac */ /* 0x000ea20008000800 */
[----:B------:R-:W3:Y:S01]  /*0ed0*/  LDCU UR5, c[0x0][0x60c] ;  /* 0x0000c180ff0577ac */ /* 0x000ee20008000800 */
[----:B------:R-:W-:Y:S01]  /*0ee0*/  UMOV UR15, 0x400 ;  /* 0x00000400000f7882 */ /* 0x000fe20000000000 */
[----:B------:R-:W-:Y:S02]  /*0ef0*/  UIADD3 UR23, UPT, UPT, UR39, -0x1, URZ ;  /* 0xffffffff27177890 */ /* 0x000fe4000fffe0ff */
[----:B------:R-:W-:Y:S02]  /*0f00*/  ULEA UR15, UR16, UR15, 0x18 ;  /* 0x0000000f100f7291 */ /* 0x000fe4000f8ec0ff */
[----:B------:R-:W-:-:S02]  /*0f10*/  UIADD3 UR43, UPT, UPT, -UR52, URZ, URZ ;  /* 0x000000ff342b7290 */ /* 0x000fc4000fffe1ff */
[----:B-1----:R-:W-:Y:S02]  /*0f20*/  USHF.R.U32.HI UR53, URZ, UR9, UR4 ;  /* 0x00000009ff357299 */ /* 0x002fe40008011604 */
[----:B------:R-:W-:Y:S02]  /*0f30*/  USHF.L.U32 UR27, UR23, 0x7, URZ ;  /* 0x00000007171b7899 */ /* 0x000fe400080006ff */
[----:B------:R-:W-:Y:S02]  /*0f40*/  UIADD3 UR4, UPT, UPT, -UR53, URZ, URZ ;  /* 0x000000ff35047290 */ /* 0x000fe4000fffe1ff */
[----:B------:R-:W-:Y:S02]  /*0f50*/  UIADD3 UR33, UPT, UPT, UR15, 0x8, URZ ;  /* 0x000000080f217890 */ /* 0x000fe4000fffe0ff */
[----:B--2---:R-:W-:Y:S01]  /*0f60*/  UIMAD UR52, UR4, UR6, UR52 ;  /* 0x00000006043472a4 */ /* 0x004fe2000f8e0234 */
[----:B------:R-:W1:Y:S02]  /*0f70*/  S2UR UR55, SR_CgaSize ;  /* 0x00000000003779c3 */ /* 0x000e640000008a00 */
[----:B-1----:R-:W-:-:S12]  /*0f80*/  UIMAD UR55, UR55, -0xa0, URZ ;  /* 0xffffff60373778a4 */ /* 0x002fd8000f8e02ff */
[----:B------:R-:W1:Y:S01]  /*0f90*/  LDCU UR55, c[0x0][UR55+0x2c0] ;  /* 0x00005800373777ac */ /* 0x000e620008000800 */
[----:B------:R-:W-:Y:S01]  /*0fa0*/  UIADD3 UR30, UPT, UPT, UR39, 0x1fffffe, URZ ;  /* 0x01fffffe271e7890 */ /* 0x000fe2000fffe0ff */
[----:B------:R-:W2:Y:S01]  /*0fb0*/  LDCU.64 UR46, c[0x0][0x348] ;  /* 0x00006900ff2e77ac */ /* 0x000ea20008000a00 */
[----:B------:R-:W-:Y:S02]  /*0fc0*/  USHF.L.U32 UR26, UR8, 0x5, URZ ;  /* 0x00000005081a7899 */ /* 0x000fe400080006ff */
[----:B---3--:R-:W-:Y:S02]  /*0fd0*/  UIMAD UR43, UR43, UR5, UR7 ;  /* 0x000000052b2b72a4 */ /* 0x008fe4000f8e0207 */
[----:B------:R-:W-:Y:S02]  /*0fe0*/  ULEA UR51, UR8, UR27, 0x6 ;  /* 0x0000001b08337291 */ /* 0x000fe4000f8e30ff */
[----:B------:R-:W-:Y:S02]  /*0ff0*/  ULOP3.LUT UR41, UR15, 0xfefffc00, URZ, 0xc0, !UPT ;  /* 0xfefffc000f297892 */ /* 0x000fe4000f8ec0ff */
[----:B------:R-:W-:-:S02]  /*1000*/  ULOP3.LUT UR33, UR33, 0xfefffc08, URZ, 0xc0, !UPT ;  /* 0xfefffc0821217892 */ /* 0x000fc4000f8ec0ff */
[----:B------:R-:W-:Y:S01]  /*1010*/  UISETP.NE.AND UP0, UPT, UR8, URZ, UPT ;  /* 0x000000ff0800728c */ /* 0x000fe2000bf05270 */
[----:B------:R-:W-:Y:S01]  /*1020*/  UMOV UR6, URZ ;  /* 0x000000ff00067c82 */ /* 0x000fe20008000000 */
[----:B------:R-:W-:Y:S01]  /*1030*/  UMOV UR9, 0x1 ;  /* 0x0000000100097882 */ /* 0x000fe20000000000 */
[----:B------:R-:W-:Y:S01]  /*1040*/  UMOV UR31, UR7 ;  /* 0x00000007001f7c82 */ /* 0x000fe20008000000 */
[----:B------:R-:W-:-:S07]  /*1050*/  UMOV UR38, 0x1 ;  /* 0x0000000100267882 */ /* 0x000fce0000000000 */
.L_x_28:
[----:B------:R-:W-:Y:S02]  /*1060*/  USHF.L.U32 UR7, UR9, 0x1f, URZ ;  /* 0x0000001f09077899 */ /* 0x000fe400080006ff */
[----:B------:R-:W-:Y:S02]  /*1070*/  ULEA UR4, UR6, UR15, 0x3 ;  /* 0x0000000f06047291 */ /* 0x000fe4000f8e18ff */
[----:B------:R-:W-:Y:S02]  /*1080*/  USHF.L.U32 UR5, UR38, 0x1f, URZ ;  /* 0x0000001f26057899 */ /* 0x000fe400080006ff */
[----:B------:R-:W-:Y:S01]  /*1090*/  MOV R0, UR7 ;  /* 0x0000000700007c02 */ /* 0x000fe20008000f00 */
[----:B------:R-:W-:Y:S02]  /*10a0*/  ULEA UR48, UR6, UR15, 0xd ;  /* 0x0000000f06307291 */ /* 0x000fe4000f8e68ff */
[----:B--2---:R-:W-:Y:S02]  /*10b0*/  UIADD3 UR10, UP1, UPT, UR46, 0x100, URZ ;  /* 0x000001002e0a7890 */ /* 0x004fe4000ff3e0ff */
[----:B------:R2:W3:Y:S01]  /*10c0*/  SYNCS.PHASECHK.TRANS64.TRYWAIT P0, [UR4+0xc0], R0 ;  /* 0x0000c000ff0075a7 */ /* 0x0004e20008001104 */
[----:B------:R-:W-:-:S02]  /*10d0*/  UIADD3 UR49, UPT, UPT, UR4, 0x20, URZ ;  /* 0x0000002004317890 */ /* 0x000fc4000fffe0ff */
[----:B------:R-:W-:Y:S02]  /*10e0*/  UIADD3.X UR11, UPT, UPT, URZ, UR47, URZ, UP1, !UPT ;  /* 0x0000002fff0b7290 */ /* 0x000fe40008ffe4ff */
[----:B------:R-:W-:Y:S02]  /*10f0*/  UIADD3 UR48, UPT, UPT, UR48, 0x10c00, URZ ;  /* 0x00010c0030307890 */ /* 0x000fe4000fffe0ff */
[----:B------:R-:W-:Y:S02]  /*1100*/  ULOP3.LUT UR49, UR49, 0xfefffff8, URZ, 0xc0, !UPT ;  /* 0xfefffff831317892 */ /* 0x000fe4000f8ec0ff */
[----:B------:R-:W-:Y:S01]  /*1110*/  UPLOP3.LUT UP3, UPT, UPT, UPT, UP0, 0x80, 0x8 ;  /* 0x000000000008789c */ /* 0x000fe20003f6f000 */
[----:B------:R-:W-:Y:S01]  /*1120*/  UMOV UR50, URZ ;  /* 0x000000ff00327c82 */ /* 0x000fe20008000000 */
[----:B--2---:R-:W-:Y:S01]  /*1130*/  MOV R0, UR5 ;  /* 0x0000000500007c02 */ /* 0x004fe20008000f00 */
[----:B---3--:R-:W-:Y:S08]  /*1140*/  @!P0 BRA `(.L_x_14) ;  /* 0x000000b000f08947 */ /* 0x008ff00003800000 */
.L_x_103:
[----:B------:R-:W-:Y:S05]  /*1150*/  BRA.U UP3, `(.L_x_15) ;  /* 0x00000001030c7547 */ /* 0x000fea000b800000 */
[----:B------:R-:W-:-:S13]  /*1160*/  ELECT P0, URZ, PT ;  /* 0x0000000000ff782f */ /* 0x000fda0003800000 */
[----:B------:R-:W-:-:S04]  /*1170*/  @P0 MOV R2, 0x4000 ;  /* 0x0000400000020802 */ /* 0x000fc80000000f00 */
[----:B------:R3:W-:Y:S03]  /*1180*/  @P0 SYNCS.ARRIVE.TRANS64 RZ, [UR4+0x20], R2 ;  /* 0x00002002ffff09a7 */ /* 0x0007e60008000004 */
.L_x_15:
[----:B------:R4:W-:Y:S01]  /*1190*/  UTMALDG.4D.2CTA [UR48], [UR10], desc[URZ] ;  /* 0x0000ff300a0075b4 */ /* 0x0009e20008219000 */
[----:B------:R5:W2:Y:S01]  /*11a0*/  SYNCS.PHASECHK.TRANS64.TRYWAIT P0, [UR15+0x10], R0 ;  /* 0x00001000ff0075a7 */ /* 0x000aa2000800110f */
[----:B------:R-:W-:Y:S01]  /*11b0*/  R2UR UR4, R5 ;  /* 0x00000000050472ca */ /* 0x000fe200000e0000 */
[----:B------:R-:W-:Y:S01]  /*11c0*/  UIADD3 UR40, UPT, UPT, UR15, 0x8c00, URZ ;  /* 0x00008c000f287890 */ /* 0x000fe2000fffe0ff */
[----:B------:R-:W-:Y:S01]  /*11d0*/  UMOV UR42, URZ ;  /* 0x000000ff002a7c82 */ /* 0x000fe20008000000 */
[----:B------:R-:W-:Y:S01]  /*11e0*/  UMOV UR44, UR52 ;  /* 0x00000034002c7c82 */ /* 0x000fe20008000000 */
[----:B------:R-:W-:-:S09]  /*11f0*/  UMOV UR45, UR53 ;  /* 0x00000035002d7c82 */ /* 0x000fd20008000000 */
[----:B------:R-:W-:-:S04]  /*1200*/  ULEA UR43, UR43, UR4, 0x2 ;  /* 0x000000042b2b7291 */ /* 0x000fc8000f8e10ff */
[----:B------:R-:W-:Y:S01]  /*1210*/  USHF.L.U32 UR43, UR43, 0x7, URZ ;  /* 0x000000072b2b7899 */ /* 0x000fe200080006ff */
[----:B-----5:R-:W-:Y:S01]  /*1220*/  MOV R0, UR5 ;  /* 0x0000000500007c02 */ /* 0x020fe20008000f00 */
[----:B----4-:R-:W-:-:S04]  /*1230*/  UIADD3 UR10, UP1, UPT, UR46, 0x80, URZ ;  /* 0x000000802e0a7890 */ /* 0x010fc8000ff3e0ff */
[----:B------:R-:W-:Y:S01]  /*1240*/  UIADD3.X UR11, UPT, UPT, URZ, UR47, URZ, UP1, !UPT ;  /* 0x0000002fff0b7290 */ /* 0x000fe20008ffe4ff */
[----:B--2---:R-:W-:Y:S11]  /*1250*/  @!P0 BRA `(.L_x_16) ;  /* 0x000000b000cc8947 */ /* 0x004ff60003800000 */
.L_x_105:
[----:B------:R-:W-:Y:S05]  /*1260*/  BRA.U UP3, `(.L_x_17) ;  /* 0x00000001030c7547 */ /* 0x000fea000b800000 */
[----:B------:R-:W-:-:S13]  /*1270*/  ELECT P0, URZ, PT ;  /* 0x0000000000ff782f */ /* 0x000fda0003800000 */
[----:B---3--:R-:W-:-:S04]  /*1280*/  @P0 MOV R2, 0x8000 ;  /* 0x0000800000020802 */ /* 0x008fc80000000f00 */
[----:B------:R4:W-:Y:S03]  /*1290*/  @P0 SYNCS.ARRIVE.TRANS64 RZ, [UR15], R2 ;  /* 0x00000002ffff09a7 */ /* 0x0009e6000800000f */
.L_x_17:
[----:B------:R5:W-:Y:S01]  /*12a0*/  UTMALDG.4D.2CTA [UR40], [UR10], desc[URZ] ;  /* 0x0000ff280a0075b4 */ /* 0x000be20008219000 */
[----:B------:R2:W3:Y:S01]  /*12b0*/  SYNCS.PHASECHK.TRANS64.TRYWAIT P0, [UR15+0x18], R0 ;  /* 0x00001800ff0075a7 */ /* 0x0004e2000800110f */
[----:B------:R-:W-:Y:S02]  /*12c0*/  UIADD3 UR6, UPT, UPT, UR6, 0x1, URZ ;  /* 0x0000000106067890 */ /* 0x000fe4000fffe0ff */
[----:B------:R-:W-:Y:S02]  /*12d0*/  UIADD3 UR32, UPT, UPT, UR15, 0xcc00, URZ ;  /* 0x0000cc000f207890 */ /* 0x000fe4000fffe0ff */
[----:B------:R-:W-:Y:S02]  /*12e0*/  UISETP.NE.AND UP2, UPT, UR6, 0x14, UPT ;  /* 0x000000140600788c */ /* 0x000fe4000bf45270 */
[----:B------:R-:W-:Y:S02]  /*12f0*/  UIADD3 UR35, UPT, UPT, UR43, 0x100, URZ ;  /* 0x000001002b237890 */ /* 0x000fe4000fffe0ff */
[----:B------:R-:W-:-:S02]  /*1300*/  USEL UR4, URZ, 0x1, UP2 ;  /* 0x00000001ff047887 */ /* 0x000fc40009000000 */
[----:B------:R-:W-:Y:S02]  /*1310*/  USEL UR6, UR6, URZ, UP2 ;  /* 0x000000ff06067287 */ /* 0x000fe40009000000 */
[----:B------:R-:W-:Y:S02]  /*1320*/  ULOP3.LUT UR12, UR9, UR4, URZ, 0x3c, !UPT ;  /* 0x00000004090c7292 */ /* 0x000fe4000f8e3cff */
[----:B------:R-:W-:Y:S02]  /*1330*/  ULEA UR4, UR6, UR15, 0x3 ;  /* 0x0000000f06047291 */ /* 0x000fe4000f8e18ff */
[----:B------:R-:W-:Y:S01]  /*1340*/  USHF.L.U32 UR7, UR12, 0x1f, URZ ;  /* 0x0000001f0c077899 */ /* 0x000fe200080006ff */
[----:B------:R-:W-:Y:S01]  /*1350*/  UMOV UR34, URZ ;  /* 0x000000ff00227c82 */ /* 0x000fe20008000000 */
[----:B------:R-:W-:Y:S01]  /*1360*/  UMOV UR36, UR52 ;  /* 0x0000003400247c82 */ /* 0x000fe20008000000 */
[----:B------:R-:W-:-:S03]  /*1370*/  UMOV UR37, UR53 ;  /* 0x0000003500257c82 */ /* 0x000fc60008000000 */
[----:B--2---:R-:W-:Y:S01]  /*1380*/  MOV R0, UR7 ;  /* 0x0000000700007c02 */ /* 0x004fe20008000f00 */
[----:B-----5:R-:W-:-:S04]  /*1390*/  UIADD3 UR10, UP1, UPT, UR46, 0x80, URZ ;  /* 0x000000802e0a7890 */ /* 0x020fc8000ff3e0ff */
[----:B------:R-:W-:Y:S01]  /*13a0*/  UIADD3.X UR11, UPT, UPT, URZ, UR47, URZ, UP1, !UPT ;  /* 0x0000002fff0b7290 */ /* 0x000fe20008ffe4ff */
[----:B---3--:R-:W-:Y:S11]  /*13b0*/  @!P0 BRA `(.L_x_18) ;  /* 0x000000b000948947 */ /* 0x008ff60003800000 */
.L_x_107:
[----:B------:R-:W-:Y:S05]  /*13c0*/  BRA.U UP3, `(.L_x_19) ;  /* 0x00000001030c7547 */ /* 0x000fea000b800000 */
[----:B------:R-:W-:-:S13]  /*13d0*/  ELECT P0, URZ, PT ;  /* 0x0000000000ff782f */ /* 0x000fda0003800000 */
[----:B----4-:R-:W-:-:S04]  /*13e0*/  @P0 MOV R2, 0x8000 ;  /* 0x0000800000020802 */ /* 0x010fc80000000f00 */
[----:B------:R3:W-:Y:S03]  /*13f0*/  @P0 SYNCS.ARRIVE.TRANS64 RZ, [UR15+0x8], R2 ;  /* 0x00000802ffff09a7 */ /* 0x0007e6000800000f */
.L_x_19:
[----:B------:R2:W-:Y:S01]  /*1400*/  UTMALDG.4D.2CTA [UR32], [UR10], desc[URZ] ;  /* 0x0000ff200a0075b4 */ /* 0x0005e20008219000 */
[----:B------:R-:W5:Y:S01]  /*1410*/  SYNCS.PHASECHK.TRANS64.TRYWAIT P0, [UR4+0xc0], R0 ;  /* 0x0000c000ff0075a7 */ /* 0x000f620008001104 */
[----:B------:R-:W-:Y:S02]  /*1420*/  UIADD3 UR8, UP1, UPT, UR46, 0x180, URZ ;  /* 0x000001802e087890 */ /* 0x000fe4000ff3e0ff */
[----:B------:R-:W-:Y:S02]  /*1430*/  ULEA UR24, UR6, UR15, 0xd ;  /* 0x0000000f06187291 */ /* 0x000fe4000f8e68ff */
[----:B------:R-:W-:Y:S02]  /*1440*/  UIADD3 UR25, UPT, UPT, UR4, 0x20, URZ ;  /* 0x0000002004197890 */ /* 0x000fe4000fffe0ff */
[----:B------:R-:W-:Y:S02]  /*1450*/  UIADD3.X UR9, UPT, UPT, URZ, UR47, URZ, UP1, !UPT ;  /* 0x0000002fff097290 */ /* 0x000fe40008ffe4ff */
[----:B------:R-:W-:-:S02]  /*1460*/  UIADD3 UR6, UPT, UPT, UR6, 0x1, URZ ;  /* 0x0000000106067890 */ /* 0x000fc4000fffe0ff */
[----:B------:R-:W-:Y:S02]  /*1470*/  UIADD3 UR24, UPT, UPT, UR24, 0x10c00, URZ ;  /* 0x00010c0018187890 */ /* 0x000fe4000fffe0ff */
[----:B------:R-:W-:Y:S01]  /*1480*/  ULOP3.LUT UR25, UR25, 0xfefffff8, URZ, 0xc0, !UPT ;  /* 0xfefffff819197892 */ /* 0x000fe2000f8ec0ff */
[----:B------:R-:W-:Y:S01]  /*1490*/  UMOV UR28, UR52 ;  /* 0x00000034001c7c82 */ /* 0x000fe20008000000 */
[----:B------:R-:W-:Y:S01]  /*14a0*/  UMOV UR29, UR53 ;  /* 0x00000035001d7c82 */ /* 0x000fe20008000000 */
[----:B--2--5:R-:W-:Y:S06]  /*14b0*/  @!P0 BRA `(.L_x_20) ;  /* 0x000000b000748947 */ /* 0x024fec0003800000 */
.L_x_109:
[----:B------:R-:W-:Y:S05]  /*14c0*/  BRA.U UP3, `(.L_x_21) ;  /* 0x00000001030c7547 */ /* 0x000fea000b800000 */
[----:B------:R-:W-:-:S13]  /*14d0*/  ELECT P0, URZ, PT ;  /* 0x0000000000ff782f */ /* 0x000fda0003800000 */
[----:B--2---:R-:W-:-:S04]  /*14e0*/  @P0 MOV R0, 0x4000 ;  /* 0x0000400000000802 */ /* 0x004fc80000000f00 */
[----:B------:R2:W-:Y:S03]  /*14f0*/  @P0 SYNCS.ARRIVE.TRANS64 RZ, [UR4+0x20], R0 ;  /* 0x00002000ffff09a7 */ /* 0x0005e60008000004 */
.L_x_21:
[----:B------:R-:W-:Y:S01]  /*1500*/  UISETP.NE.AND UP1, UPT, UR6, 0x14, UPT ;  /* 0x000000140600788c */ /* 0x000fe2000bf25270 */
[----:B------:R5:W-:Y:S01]  /*1510*/  UTMALDG.4D.2CTA [UR24], [UR8], desc[URZ] ;  /* 0x0000ff18080075b4 */ /* 0x000be20008219000 */
[----:B------:R-:W-:Y:S02]  /*1520*/  ULOP3.LUT UR38, UR38, 0x1, URZ, 0x3c, !UPT ;  /* 0x0000000126267892 */ /* 0x000fe4000f8e3cff */
[----:B------:R-:W-:Y:S02]  /*1530*/  USEL UR6, UR6, URZ, UP1 ;  /* 0x000000ff06067287 */ /* 0x000fe40008800000 */
[----:B-----5:R-:W-:Y:S02]  /*1540*/  USEL UR9, URZ, 0x1, UP1 ;  /* 0x00000001ff097887 */ /* 0x020fe40008800000 */
[----:B------:R-:W-:Y:S02]  /*1550*/  UISETP.GE.AND UP1, UPT, UR39, 0x2, UPT ;  /* 0x000000022700788c */ /* 0x000fe4000bf26270 */
[----:B------:R-:W-:-:S07]  /*1560*/  ULOP3.LUT UR9, UR12, UR9, URZ, 0x3c, !UPT ;  /* 0x000000090c097292 */ /* 0x000fce000f8e3cff */
[----:B------:R-:W-:Y:S05]  /*1570*/  BRA.U !UP1, `(.L_x_22) ;  /* 0x0000000109ec7547 */ /* 0x000fea000b800000 */
[----:B------:R-:W-:Y:S01]  /*1580*/  R2UR UR4, R5 ;  /* 0x00000000050472ca */ /* 0x000fe200000e0000 */
[----:B------:R-:W-:Y:S02]  /*1590*/  UIADD3 UR24, UP1, UPT, UR46, 0x180, URZ ;  /* 0x000001802e187890 */ /* 0x000fe4000ff3e0ff */
[----:B------:R-:W-:Y:S02]  /*15a0*/  UIADD3 UR28, UP2, UPT, UR46, 0x100, URZ ;  /* 0x000001002e1c7890 */ /* 0x000fe4000ff5e0ff */
[----:B------:R-:W-:Y:S02]  /*15b0*/  UIADD3.X UR25, UPT, UPT, URZ, UR47, URZ, UP1, !UPT ;  /* 0x0000002fff197290 */ /* 0x000fe40008ffe4ff */
[----:B------:R-:W-:Y:S01]  /*15c0*/  UIADD3.X UR29, UPT, UPT, URZ, UR47, URZ, UP2, !UPT ;  /* 0x0000002fff1d7290 */ /* 0x000fe200097fe4ff */
[----:B------:R-:W-:Y:S01]  /*15d0*/  UMOV UR14, URZ ;  /* 0x000000ff000e7c82 */ /* 0x000fe20008000000 */
[----:B------:R-:W-:-:S04]  /*15e0*/  UMOV UR18, URZ ;  /* 0x000000ff00127c82 */ /* 0x000fc80008000000 */
[----:B------:R-:W-:-:S11]  /*15f0*/  UISETP.NE.AND UP1, UPT, UR4, URZ, UPT ;  /* 0x000000ff0400728c */ /* 0x000fd6000bf25270 */
.L_x_27:
[----:B------:R-:W-:Y:S01]  /*1600*/  USHF.L.U32 UR8, UR9, 0x1f, URZ ;  /* 0x0000001f09087899 */ /* 0x000fe200080006ff */
[----:B------:R-:W-:Y:S01]  /*1610*/  R2UR UR10, R5 ;  /* 0x00000000050a72ca */ /* 0x000fe200000e0000 */
[----:B------:R-:W-:Y:S02]  /*1620*/  ULEA UR4, UR6, UR15, 0x3 ;  /* 0x0000000f06047291 */ /* 0x000fe4000f8e18ff */
[----:B------:R-:W-:Y:S02]  /*1630*/  UIADD3 UR5, UPT, UPT, UR6, 0x1, URZ ;  /* 0x0000000106057890 */ /* 0x000fe4000fffe0ff */
[----:B--2---:R-:W-:Y:S01]  /*1640*/  IMAD.U32 R0, RZ, RZ, UR8 ;  /* 0x00000008ff007e24 */ /* 0x004fe2000f8e00ff */
[----:B------:R-:W-:Y:S02]  /*1650*/  ULEA UR16, UR6, UR15, 0xd ;  /* 0x0000000f06107291 */ /* 0x000fe4000f8e68ff */
[----:B------:R-:W-:Y:S02]  /*1660*/  UISETP.NE.AND UP2, UPT, UR5, 0x14, UPT ;  /* 0x000000140500788c */ /* 0x000fe4000bf45270 */
[----:B------:R2:W5:Y:S01]  /*1670*/  SYNCS.PHASECHK.TRANS64.TRYWAIT P0, [UR4+0xc0], R0 ;  /* 0x0000c000ff0075a7 */ /* 0x0005620008001104 */
[----:B------:R-:W-:-:S02]  /*1680*/  UIADD3 UR11, UPT, UPT, UR30, -UR14, URZ ;  /* 0x8000000e1e0b7290 */ /* 0x000fc4000fffe0ff */
[----:B------:R-:W-:Y:S02]  /*1690*/  USEL UR6, URZ, 0x1, UP2 ;  /* 0x00000001ff067887 */ /* 0x000fe40009000000 */
[----:B------:R-:W-:Y:S02]  /*16a0*/  UIADD3 UR17, UPT, UPT, UR4, 0x20, URZ ;  /* 0x0000002004117890 */ /* 0x000fe4000fffe0ff */
[----:B------:R-:W-:Y:S02]  /*16b0*/  ULOP3.LUT UR22, UR9, UR6, URZ, 0x3c, !UPT ;  /* 0x0000000609167292 */ /* 0x000fe4000f8e3cff */
[----:B------:R-:W-:Y:S02]  /*16c0*/  USHF.L.U32 UR11, UR11, 0x7, URZ ;  /* 0x000000070b0b7899 */ /* 0x000fe400080006ff */
[----:B------:R-:W-:Y:S02]  /*16d0*/  USHF.L.U32 UR6, UR22, 0x1f, URZ ;  /* 0x0000001f16067899 */ /* 0x000fe400080006ff */
[----:B------:R-:W-:-:S02]  /*16e0*/  USEL UR7, UR5, URZ, UP2 ;  /* 0x000000ff05077287 */ /* 0x000fc40009000000 */
[----:B------:R-:W-:Y:S02]  /*16f0*/  UIADD3 UR16, UPT, UPT, UR16, 0x10c00, URZ ;  /* 0x00010c0010107890 */ /* 0x000fe4000fffe0ff */
[----:B------:R-:W-:Y:S02]  /*1700*/  ULOP3.LUT UR17, UR17, 0xfefffff8, URZ, 0xc0, !UPT ;  /* 0xfefffff811117892 */ /* 0x000fe4000f8ec0ff */
[----:B------:R-:W-:Y:S02]  /*1710*/  ULEA UR19, UR10, UR11, 0x6 ;  /* 0x0000000b0a137291 */ /* 0x000fe4000f8e30ff */
[----:B------:R-:W-:Y:S01]  /*1720*/  ULEA UR5, UR7, UR15, 0x3 ;  /* 0x0000000f07057291 */ /* 0x000fe2000f8e18ff */
[----:B------:R-:W-:Y:S01]  /*1730*/  UMOV UR20, UR52 ;  /* 0x0000003400147c82 */ /* 0x000fe20008000000 */
[----:B--2---:R-:W-:Y:S01]  /*1740*/  MOV R0, UR6 ;  /* 0x0000000600007c02 */ /* 0x004fe20008000f00 */
[----:B------:R-:W-:Y:S01]  /*1750*/  UMOV UR21, UR53 ;  /* 0x0000003500157c82 */ /* 0x000fe20008000000 */
[----:B-----5:R-:W-:Y:S08]  /*1760*/  @!P0 BRA `(.L_x_23) ;  /* 0x000000ac00e88947 */ /* 0x020ff00003800000 */
.L_x_111:
[----:B------:R-:W-:Y:S05]  /*1770*/  BRA.U UP3, `(.L_x_24) ;  /* 0x00000001030c7547 */ /* 0x000fea000b800000 */
[----:B------:R-:W-:-:S13]  /*1780*/  ELECT P0, URZ, PT ;  /* 0x0000000000ff782f */ /* 0x000fda0003800000 */
[----:B---34-:R-:W-:-:S04]  /*1790*/  @P0 MOV R2, 0x4000 ;  /* 0x0000400000020802 */ /* 0x018fc80000000f00 */
[----:B------:R3:W-:Y:S03]  /*17a0*/  @P0 SYNCS.ARRIVE.TRANS64 RZ, [UR4+0x20], R2 ;  /* 0x00002002ffff09a7 */ /* 0x0007e60008000004 */
.L_x_24:
[----:B------:R2:W-:Y:S01]  /*17b0*/  UTMALDG.4D.2CTA [UR16], [UR28], desc[URZ] ;  /* 0x0000ff101c0075b4 */ /* 0x0005e20008219000 */
[----:B------:R-:W5:Y:S01]  /*17c0*/  SYNCS.PHASECHK.TRANS64.TRYWAIT P0, [UR5+0xc0], R0 ;  /* 0x0000c000ff0075a7 */ /* 0x000f620008001105 */
[----:B------:R-:W-:Y:S01]  /*17d0*/  UPLOP3.LUT UP3, UPT, UPT, UPT, UP1, 0x80, 0x8 ;  /* 0x000000000008789c */ /* 0x000fe20003f6f010 */
[----:B--2--5:R-:W-:Y:S10]  /*17e0*/  @!P0 BRA `(.L_x_25) ;  /* 0x000000ac00e88947 */ /* 0x024ff40003800000 */
.L_x_113:
[----:B------:R-:W-:Y:S05]  /*17f0*/  BRA.U UP3, `(.L_x_26) ;  /* 0x00000001030c7547 */ /* 0x000fea000b800000 */
[----:B------:R-:W-:-:S13]  /*1800*/  ELECT P0, URZ, PT ;  /* 0x0000000000ff782f */ /* 0x000fda0003800000 */
[----:B--2---:R-:W-:-:S04]  /*1810*/  @P0 MOV R0, 0x4000 ;  /* 0x0000400000000802 */ /* 0x004fc80000000f00 */
[----:B------:R2:W-:Y:S03]  /*1820*/  @P0 SYNCS.ARRIVE.TRANS64 RZ, [UR5+0x20], R0 ;  /* 0x00002000ffff09a7 */ /* 0x0005e60008000005 */
.L_x_26:
[----:B------:R-:W-:Y:S02]  /*1830*/  UIADD3 UR6, UPT, UPT, UR7, 0x1, URZ ;  /* 0x0000000107067890 */ /* 0x000fe4000fffe0ff */
[----:B------:R-:W-:Y:S02]  /*1840*/  UIADD3 UR14, UPT, UPT, UR14, 0x1, URZ ;  /* 0x000000010e0e7890 */ /* 0x000fe4000fffe0ff */
[----:B------:R-:W-:Y:S02]  /*1850*/  UISETP.NE.AND UP2, UPT, UR6, 0x14, UPT ;  /* 0x000000140600788c */ /* 0x000fe4000bf45270 */
[----:B------:R-:W-:Y:S02]  /*1860*/  UIADD3 UR9, UPT, UPT, UR5, 0x20, URZ ;  /* 0x0000002005097890 */ /* 0x000fe4000fffe0ff */
[----:B------:R-:W-:Y:S02]  /*1870*/  USEL UR4, URZ, 0x1, UP2 ;  /* 0x00000001ff047887 */ /* 0x000fe40009000000 */
[----:B------:R-:W-:-:S02]  /*1880*/  USEL UR6, UR6, URZ, UP2 ;  /* 0x000000ff06067287 */ /* 0x000fc40009000000 */
[----:B------:R-:W-:Y:S02]  /*1890*/  ULEA UR8, UR7, UR15, 0xd ;  /* 0x0000000f07087291 */ /* 0x000fe4000f8e68ff */
[----:B------:R-:W-:Y:S02]  /*18a0*/  UISETP.NE.AND UP2, UPT, UR14, UR23, UPT ;  /* 0x000000170e00728c */ /* 0x000fe4000bf45270 */
[----:B------:R-:W-:Y:S02]  /*18b0*/  ULOP3.LUT UR9, UR9, 0xfefffff8, URZ, 0xc0, !UPT ;  /* 0xfefffff809097892 */ /* 0x000fe4000f8ec0ff */
[----:B------:R-:W-:Y:S01]  /*18c0*/  UIADD3 UR8, UPT, UPT, UR8, 0x10c00, URZ ;  /* 0x00010c0008087890 */ /* 0x000fe2000fffe0ff */
[----:B------:R-:W-:Y:S01]  /*18d0*/  UMOV UR10, UR26 ;  /* 0x0000001a000a7c82 */ /* 0x000fe20008000000 */
[----:B------:R-:W-:Y:S01]  /*18e0*/  UMOV UR12, UR52 ;  /* 0x00000034000c7c82 */ /* 0x000fe20008000000 */
[----:B------:R-:W-:-:S06]  /*18f0*/  UMOV UR13, UR53 ;  /* 0x00000035000d7c82 */ /* 0x000fcc0008000000 */
[----:B------:R5:W-:Y:S02]  /*1900*/  UTMALDG.4D.2CTA [UR8], [UR24], desc[URZ] ;  /* 0x0000ff08180075b4 */ /* 0x000be40008219000 */
[----:B-----5:R-:W-:Y:S01]  /*1910*/  ULOP3.LUT UR9, UR22, UR4, URZ, 0x3c, !UPT ;  /* 0x0000000416097292 */ /* 0x020fe2000f8e3cff */
[----:B------:R-:W-:Y:S11]  /*1920*/  BRA.U UP2, `(.L_x_27) ;  /* 0xfffffffd02347547 */ /* 0x000ff6000b83ffff */
.L_x_22:
[----:B------:R-:W5:Y:S01]  /*1930*/  LDCU UR4, c[0x0][0x610] ;  /* 0x0000c200ff0477ac */ /* 0x000f620008000800 */
[----:B------:R-:W2:Y:S01]  /*1940*/  LDCU.U8 UR8, c[0x0][0x614] ;  /* 0x0000c280ff0877ac */ /* 0x000ea20008000000 */
[----:B-1----:R-:W-:Y:S01]  /*1950*/  UIADD3 UR31, UPT, UPT, UR55, UR31, URZ ;  /* 0x0000001f371f7290 */ /* 0x002fe2000fffe0ff */
[----:B------:R-:W1:Y:S01]  /*1960*/  LDCU.U8 UR7, c[0x0][0x615] ;  /* 0x0000c2a0ff0777ac */ /* 0x000e620008000000 */
[----:B------:R-:W3:Y:S02]  /*1970*/  LDCU.64 UR10, c[0x0][0x618] ;  /* 0x0000c300ff0a77ac */ /* 0x000ee40008000a00 */
[----:B-----5:R-:W-:Y:S01]  /*1980*/  UIMAD.WIDE.U32 UR4, UR31, UR4, URZ ;  /* 0x000000041f0472a5 */ /* 0x020fe2000f8e00ff */
[----:B------:R-:W5:Y:S01]  /*1990*/  LDCU.U8 UR12, c[0x0][0x620] ;  /* 0x0000c400ff0c77ac */ /* 0x000f620008000000 */
[----:B------:R-:W4:Y:S05]  /*19a0*/  LDCU UR43, c[0x0][0x60c] ;  /* 0x0000c180ff2b77ac */ /* 0x000f2a0008000800 */
[----:B------:R-:W-:-:S02]  /*19b0*/  UMOV UR4, UR5 ;  /* 0x0000000500047c82 */ /* 0x000fc40008000000 */
[----:B------:R-:W-:-:S04]  /*19c0*/  UIADD3 UR52, UPT, UPT, UR31, -UR4, URZ ;  /* 0x800000041f347290 */ /* 0x000fc8000fffe0ff */
[----:B--2---:R-:W-:Y:S01]  /*19d0*/  USHF.R.U32.HI UR52, URZ, UR8, UR52 ;  /* 0x00000008ff347299 */ /* 0x004fe20008011634 */
[----:B------:R-:W2:Y:S03]  /*19e0*/  LDCU.U8 UR8, c[0x0][0x621] ;  /* 0x0000c420ff0877ac */ /* 0x000ea60008000000 */
[----:B------:R-:W-:-:S04]  /*19f0*/  UIADD3 UR52, UPT, UPT, UR4, UR52, URZ ;  /* 0x0000003404347290 */ /* 0x000fc8000fffe0ff */
[----:B-1----:R-:W-:Y:S01]  /*1a00*/  USHF.R.U32.HI UR52, URZ, UR7, UR52 ;  /* 0x00000007ff347299 */ /* 0x002fe20008011634 */
[----:B------:R-:W1:Y:S03]  /*1a10*/  LDCU UR7, c[0x0][0x624] ;  /* 0x0000c480ff0777ac */ /* 0x000e660008000800 */
[----:B---3--:R-:W-:-:S07]  /*1a20*/  UIMAD.WIDE.U32 UR4, UR52, UR11, URZ ;  /* 0x0000000b340472a5 */ /* 0x008fce000f8e00ff */
[----:B------:R-:W-:Y:S02]  /*1a30*/  UMOV UR4, UR5 ;  /* 0x0000000500047c82 */ /* 0x000fe40008000000 */
[----:B------:R-:W-:-:S04]  /*1a40*/  UIADD3 UR5, UPT, UPT, UR52, -UR4, URZ ;  /* 0x8000000434057290 */ /* 0x000fc8000fffe0ff */
[----:B-----5:R-:W-:Y:S02]  /*1a50*/  USHF.R.U32.HI UR5, URZ, UR12, UR5 ;  /* 0x0000000cff057299 */ /* 0x020fe40008011605 */
[----:B-1----:R-:W-:Y:S02]  /*1a60*/  UISETP.GE.AND UP1, UPT, UR31, UR7, UPT ;  /* 0x000000071f00728c */ /* 0x002fe4000bf26270 */
[----:B------:R-:W-:Y:S02]  /*1a70*/  UIADD3 UR4, UPT, UPT, UR4, UR5, URZ ;  /* 0x0000000504047290 */ /* 0x000fe4000fffe0ff */
[----:B------:R-:W-:Y:S02]  /*1a80*/  UIADD3 UR5, UPT, UPT, -UR52, URZ, URZ ;  /* 0x000000ff34057290 */ /* 0x000fe4000fffe1ff */
[----:B--2---:R-:W-:Y:S02]  /*1a90*/  USHF.R.U32.HI UR53, URZ, UR8, UR4 ;  /* 0x00000008ff357299 */ /* 0x004fe40008011604 */
[----:B----4-:R-:W-:-:S02]  /*1aa0*/  UIMAD UR43, UR43, UR5, UR31 ;  /* 0x000000052b2b72a4 */ /* 0x010fc4000f8e021f */
[----:B------:R-:W-:-:S04]  /*1ab0*/  UIADD3 UR4, UPT, UPT, -UR53, URZ, URZ ;  /* 0x000000ff35047290 */ /* 0x000fc8000fffe1ff */
[----:B------:R-:W-:Y:S01]  /*1ac0*/  UIMAD UR52, UR10, UR4, UR52 ;  /* 0x000000040a3472a4 */ /* 0x000fe2000f8e0234 */
[----:B------:R-:W-:Y:S11]  /*1ad0*/  BRA.U !UP1, `(.L_x_28) ;  /* 0xfffffff509607547 */ /* 0x000ff6000b83ffff */
.L_x_13:
[----:B------:R-:W-:Y:S01]  /*1ae0*/  UIADD3 UR4, UPT, UPT, UR6, 0x2, URZ ;  /* 0x0000000206047890 */ /* 0x000fe2000fffe0ff */
[----:B------:R-:W1:Y:S01]  /*1af0*/  S2UR UR16, SR_CgaCtaId ;  /* 0x00000000001079c3 */ /* 0x000e620000008800 */
[----:B------:R-:W-:Y:S01]  /*1b00*/  UISETP.NE.AND UP0, UPT, UR6, 0x13, UPT ;  /* 0x000000130600788c */ /* 0x000fe2000bf05270 */
[----:B------:R-:W-:-:S03]  /*1b10*/  R2UR UR15, R5 ;  /* 0x00000000050f72ca */ /* 0x000fc600000e0000 */
[----:B------:R-:W-:-:S04]  /*1b20*/  USEL UR4, UR4, 0x1, UP0 ;  /* 0x0000000104047887 */ /* 0x000fc80008000000 */
[----:B------:R-:W-:Y:S02]  /*1b30*/  UIADD3 UR5, UPT, UPT, UR4, 0x1, URZ ;  /* 0x0000000104057890 */ /* 0x000fe4000fffe0ff */
[----:B------:R-:W-:-:S04]  /*1b40*/  UISETP.NE.AND UP1, UPT, UR4, 0x14, UPT ;  /* 0x000000140400788c */ /* 0x000fc8000bf25270 */
[----:B------:R-:W-:Y:S02]  /*1b50*/  USEL UR14, UR5, 0x1, UP1 ;  /* 0x00000001050e7887 */ /* 0x000fe40008800000 */
[----:B------:R-:W-:Y:S02]  /*1b60*/  UISETP.EQ.XOR UP1, UPT, UR6, 0x13, !UP1 ;  /* 0x000000130600788c */ /* 0x000fe4000cf22a70 */
[----:B------:R-:W-:Y:S02]  /*1b70*/  UIADD3 UR4, UPT, UPT, UR14, 0x1, URZ ;  /* 0x000000010e047890 */ /* 0x000fe4000fffe0ff */
[----:B------:R-:W-:Y:S02]  /*1b80*/  UISETP.NE.AND UP0, UPT, UR14, 0x14, UPT ;  /* 0x000000140e00788c */ /* 0x000fe4000bf05270 */
[----:B------:R-:W-:Y:S02]  /*1b90*/  UISETP.EQ.XOR UP1, UPT, UR14, 0x14, UP1 ;  /* 0x000000140e00788c */ /* 0x000fe40008f22a70 */
[----:B------:R-:W-:-:S04]  /*1ba0*/  USEL UR13, UR4, 0x1, UP0 ;  /* 0x00000001040d7887 */ /* 0x000fc80008000000 */
        /* <DEDUP_REMOVED lines=59> */
[----:B------:R-:W-:Y:S01]  /*1f60*/  USEL UR5, UR5, 0x1, UP0 ;  /* 0x0000000105057887 */ /* 0x000fe20008000000 */
[----:B------:R-:W-:-:S03]  /*1f70*/  UMOV UR4, 0x400 ;  /* 0x0000040000047882 */ /* 0x000fc60000000000 */
[----:B------:R-:W-:Y:S02]  /*1f80*/  UISETP.EQ.XOR UP1, UPT, UR5, 0x14, UP1 ;  /* 0x000000140500788c */ /* 0x000fe40008f22a70 */
[----:B------:R-:W-:Y:S02]  /*1f90*/  UISETP.NE.AND UP0, UPT, UR5, 0x14, UPT ;  /* 0x000000140500788c */ /* 0x000fe4000bf05270 */
[----:B------:R-:W-:Y:S02]  /*1fa0*/  USEL UR6, URZ, 0x1, !UP1 ;  /* 0x00000001ff067887 */ /* 0x000fe4000c800000 */
[----:B-1----:R-:W-:Y:S02]  /*1fb0*/  ULEA UR4, UR16, UR4, 0x18 ;  /* 0x0000000410047291 */ /* 0x002fe4000f8ec0ff */
[----:B------:R-:W-:Y:S02]  /*1fc0*/  ULOP3.LUT UR6, UR9, UR6, URZ, 0x3c, !UPT ;  /* 0x0000000609067292 */ /* 0x000fe4000f8e3cff */
[----:B------:R-:W-:-:S02]  /*1fd0*/  USEL UR5, UR5, URZ, UP0 ;  /* 0x000000ff05057287 */ /* 0x000fc40008000000 */
[----:B------:R-:W-:Y:S02]  /*1fe0*/  USHF.L.U32 UR6, UR6, 0x1f, URZ ;  /* 0x0000001f06067899 */ /* 0x000fe400080006ff */
[----:B------:R-:W-:Y:S02]  /*1ff0*/  ULEA UR5, UR5, UR4, 0x3 ;  /* 0x0000000405057291 */ /* 0x000fe4000f8e18ff */
[----:B------:R-:W-:Y:S02]  /*2000*/  UISETP.NE.AND UP0, UPT, UR15, URZ, UPT ;  /* 0x000000ff0f00728c */ /* 0x000fe4000bf05270 */
[----:B------:R-:W-:-:S05]  /*2010*/  MOV R0, UR6 ;  /* 0x0000000600007c02 */ /* 0x000fca0008000f00 */
[----:B------:R-:W1:Y:S02]  /*2020*/  SYNCS.PHASECHK.TRANS64.TRYWAIT P0, [UR5+0xc0], R0 ;  /* 0x0000c000ff0075a7 */ /* 0x000e640008001105 */
[----:B-1----:R-:W-:Y:S05]  /*2030*/  @!P0 BRA `(.L_x_29) ;  /* 0x000000a400f48947 */ /* 0x002fea0003800000 */
.L_x_115:
[----:B------:R-:W-:Y:S04]  /*2040*/  BSSY.RECONVERGENT B0, `(.L_x_11) ;  /* 0x0000012000007945 */ /* 0x000fe80003800200 */
[----:B------:R-:W-:Y:S05]  /*2050*/  BRA.U UP0, `(.L_x_30) ;  /* 0x0000000100307547 */ /* 0x000fea000b800000 */
[----:B------:R-:W-:Y:S01]  /*2060*/  ELECT P0, URZ, PT ;  /* 0x0000000000ff782f */ /* 0x000fe20003800000 */
[----:B------:R-:W-:-:S06]  /*2070*/  USHF.L.U32 UR6, UR38, 0x1f, URZ ;  /* 0x0000001f26067899 */ /* 0x000fcc00080006ff */
[----:B-1----:R-:W-:-:S06]  /*2080*/  MOV R0, UR6 ;  /* 0x0000000600007c02 */ /* 0x002fcc0008000f00 */
[----:B------:R-:W-:-:S04]  /*2090*/  @P0 IMAD.MOV.U32 R2, RZ, RZ, 0x4000 ;  /* 0x00004000ff020424 */ /* 0x000fc800078e00ff */
[----:B------:R1:W-:Y:S01]  /*20a0*/  @P0 SYNCS.ARRIVE.TRANS64 RZ, [UR5+0x20], R2 ;  /* 0x00002002ffff09a7 */ /* 0x0003e20008000005 */
[----:B------:R-:W2:Y:S02]  /*20b0*/  SYNCS.PHASECHK.TRANS64.TRYWAIT P0, [UR4+0x18], R0 ;  /* 0x00001800ff0075a7 */ /* 0x000ea40008001104 */
[----:B-12---:R-:W-:Y:S05]  /*20c0*/  @!P0 BRA `(.L_x_31) ;  /* 0x000000a400f48947 */ /* 0x006fea0003800000 */
.L_x_117:
[----:B------:R-:W-:-:S13]  /*20d0*/  ELECT P0, URZ, PT ;  /* 0x0000000000ff782f */ /* 0x000fda0003800000 */
[----:B------:R-:W-:Y:S05]  /*20e0*/  @!P0 BRA `(.L_x_32) ;  /* 0x00000000001c8947 */ /* 0x000fea0003800000 */
[----:B-1----:R-:W-:-:S04]  /*20f0*/  HFMA2 R0, -RZ, RZ, 0, -0.0 ;  /* 0x00008000ff007431 */ /* 0x002fc800000001ff */
[----:B------:R2:W-:Y:S01]  /*2100*/  SYNCS.ARRIVE.TRANS64 RZ, [UR4+0x8], R0 ;  /* 0x00000800ffff79a7 */ /* 0x0005e20008000004 */
[----:B------:R-:W-:Y:S05]  /*2110*/  BRA `(.L_x_32) ;  /* 0x0000000000107947 */ /* 0x000fea0003800000 */
.L_x_30:
[----:B------:R-:W-:-:S06]  /*2120*/  USHF.L.U32 UR5, UR38, 0x1f, URZ ;  /* 0x0000001f26057899 */ /* 0x000fcc00080006ff */
[----:B-1----:R-:W-:-:S04]  /*2130*/  MOV R0, UR5 ;  /* 0x0000000500007c02 */ /* 0x002fc80008000f00 */
[----:B------:R-:W1:Y:S02]  /*2140*/  SYNCS.PHASECHK.TRANS64.TRYWAIT P0, [UR4+0x18], R0 ;  /* 0x00001800ff0075a7 */ /* 0x000e640008001104 */
[----:B-1----:R-:W-:Y:S05]  /*2150*/  @!P0 BRA `(.L_x_33) ;  /* 0x000000a400f08947 */ /* 0x002fea0003800000 */
.L_x_32:
[----:B------:R-:W-:Y:S05]  /*2160*/  BSYNC.RECONVERGENT B0 ;  /* 0x0000000000007941 */ /* 0x000fea0003800200 */
.L_x_11:
[----:B-12---:R-:W1:Y:S02]  /*2170*/  S2R R0, SR_TID.X ;  /* 0x0000000000007919 */ /* 0x006e640000002100 */
[----:B-1----:R-:W-:-:S04]  /*2180*/  SHF.R.U32.HI R0, RZ, 0x5, R0 ;  /* 0x00000005ff007819 */ /* 0x002fc80000011600 */
[----:B------:R-:W-:-:S13]  /*2190*/  R2UR UR4, R0 ;  /* 0x00000000000472ca */ /* 0x000fda00000e0000 */
[----:B------:R-:W-:-:S09]  /*21a0*/  UISETP.NE.AND UP0, UPT, UR4, 0xc, UPT ;  /* 0x0000000c0400788c */ /* 0x000fd2000bf05270 */
[----:B------:R-:W-:Y:S05]  /*21b0*/  BRA.U UP0, `(.L_x_12) ;  /* 0x0000002d001c7547 */ /* 0x000fea000b800000 */
[----:B------:R-:W-:Y:S01]  /*21c0*/  UMOV UR6, 0x400 ;  /* 0x0000040000067882 */ /* 0x000fe20000000000 */
[----:B------:R-:W-:Y:S01]  /*21d0*/  UMOV UR4, 0x20 ;  /* 0x0000002000047882 */ /* 0x000fe20000000000 */
[----:B------:R-:W-:Y:S02]  /*21e0*/  ULEA UR6, UR16, UR6, 0x18 ;  /* 0x0000000610067291 */ /* 0x000fe4000f8ec0ff */
[----:B------:R-:W-:-:S04]  /*21f0*/  UIADD3 UR4, UPT, UPT, -UR4, 0x100000, URZ ;  /* 0x0010000004047890 */ /* 0x000fc8000fffe1ff */
[----:B------:R-:W-:Y:S02]  /*2200*/  USHF.L.U32 UR5, UR4, 0xb, URZ ;  /* 0x0000000b04057899 */ /* 0x000fe400080006ff */
[----:B------:R-:W-:Y:S01]  /*2210*/  USHF.L.U32 UR4, UR4, 0x1, URZ ;  /* 0x0000000104047899 */ /* 0x000fe200080006ff */
[----:B------:R-:W-:Y:S01]  /*2220*/  ELECT P0, URZ, PT ;  /* 0x0000000000ff782f */ /* 0x000fe20003800000 */
[----:B------:R-:W1:Y:S10]  /*2230*/  FENCE.VIEW.ASYNC.S ;  /* 0x00000000000073c6 */ /* 0x000e740000000000 */
[----:B-1----:R1:W2:Y:S01]  /*2240*/  SYNCS.EXCH.64 URZ, [UR6+0x220], UR4 ;  /* 0x0002200406ff75b2 */ /* 0x0022a20008000100 */
[----:B------:R-:W-:Y:S01]  /*2250*/  NOP ;  /* 0x0000000000007918 */ /* 0x000fe20000000000 */
[----:B------:R-:W3:-:S00]  /*2260*/  USETMAXREG.DEALLOC.CTAPOOL 0x30 ;  /* 0x00000030000079c8 */ /* 0x000ec000080e0500 */
[----:B--2---:R-:W-:Y:S01]  /*2270*/  NOP ;  /* 0x0000000000007918 */ /* 0x004fe20000000000 */
[----:B-1----:R-:W-:Y:S01]  /*2280*/  UMOV UR4, 0x40 ;  /* 0x0000004000047882 */ /* 0x002fe20000000000 */
[----:B------:R-:W-:Y:S01]  /*2290*/  UMOV UR5, 0x400 ;  /* 0x0000040000057882 */ /* 0x000fe20000000000 */
[----:B------:R-:W-:Y:S02]  /*22a0*/  ULEA UR4, UR16, UR4, 0x18 ;  /* 0x0000000410047291 */ /* 0x000fe4000f8ec0ff */
[----:B------:R-:W-:-:S07]  /*22b0*/  ULEA UR5, UR16, UR5, 0x18 ;  /* 0x0000000510057291 */ /* 0x000fce000f8ec0ff */
[----:B---3--:R-:W1:Y:S02]  /*22c0*/  LDS.U8 R0, [UR4] ;  /* 0x00000004ff007984 */ /* 0x008e640008000000 */
[----:B-1----:R-:W-:-:S13]  /*22d0*/  ISETP.NE.AND P0, PT, R0, RZ, PT ;  /* 0x000000ff0000720c */ /* 0x002fda0003f05270 */
[----:B------:R-:W-:Y:S05]  /*22e0*/  @P0 BRA `(.L_x_34) ;  /* 0x0000000400640947 */ /* 0x000fea0003800000 */
[----:B------:R-:W-:Y:S02]  /*22f0*/  ULOP3.LUT UR4, UR16, 0x1, URZ, 0xc0, !UPT ;  /* 0x0000000110047892 */ /* 0x000fe4000f8ec0ff */
[----:B------:R-:W-:Y:S02]  /*2300*/  ULOP3.LUT UR6, UR16, 0x1, URZ, 0x3c, !UPT ;  /* 0x0000000110067892 */ /* 0x000fe4000f8e3cff */
[----:B------:R-:W-:-:S09]  /*2310*/  UISETP.NE.U32.AND UP0, UPT, UR4, 0x1, UPT ;  /* 0x000000010400788c */ /* 0x000fd2000bf05070 */
[----:B------:R-:W-:Y:S05]  /*2320*/  BRA.U !UP0, `(.L_x_35) ;  /* 0x0000000108d07547 */ /* 0x000fea000b800000 */
[----:B------:R-:W-:Y:S01]  /*2330*/  ELECT P0, URZ, PT ;  /* 0x0000000000ff782f */ /* 0x000fe20003800000 */
[----:B------:R-:W-:-:S12]  /*2340*/  BSSY B0, `(.L_x_35) ;  /* 0x0000032000007945 */ /* 0x000fd80003800000 */
[----:B------:R-:W-:Y:S05]  /*2350*/  @!P0 BRA `(.L_x_36) ;  /* 0x0000000000c08947 */ /* 0x000fea0003800000 */
[----:B------:R-:W-:Y:S01]  /*2360*/  UMOV UR4, 0x10 ;  /* 0x0000001000047882 */ /* 0x000fe20000000000 */
[----:B------:R-:W-:-:S04]  /*2370*/  IMAD.U32 R4, RZ, RZ, UR16 ;  /* 0x00000010ff047e24 */ /* 0x000fc8000f8e00ff */
[----:B------:R-:W-:Y:S04]  /*2380*/  DEPBAR.LE SB1, 0x36 ;  /* 0x00009d800000791a */ /* 0x000fe80000000000 */
[----:B------:R-:W1:Y:S02]  /*2390*/  UTCATOMSWS.2CTA.FIND_AND_SET.ALIGN UP1, UR4, UR4 ;  /* 0x00000004000475e3 */ /* 0x000e640008220800 */
[----:B-1----:R-:W-:-:S04]  /*23a0*/  PLOP3.LUT P0, PT, PT, PT, UP1, 0x80, 0x8 ;  /* 0x000000000008781c */ /* 0x002fc80003f0f018 */
[----:B------:R-:W-:-:S04]  /*23b0*/  SEL R0, RZ, 0xffffffff, !P0 ;  /* 0xffffffffff007807 */ /* 0x000fc80004000000 */
[----:B------:R-:W-:Y:S01]  /*23c0*/  ISETP.NE.AND P0, PT, R0, RZ, PT ;  /* 0x000000ff0000720c */ /* 0x000fe20003f05270 */
[----:B------:R-:W-:-:S12]  /*23d0*/  IMAD.U32 R0, RZ, RZ, UR4 ;  /* 0x00000004ff007e24 */ /* 0x000fd8000f8e00ff */
[----:B------:R-:W-:Y:S05]  /*23e0*/  @P0 BRA `(.L_x_37) ;  /* 0x0000000000240947 */ /* 0x000fea0003800000 */
.L_x_38:
[----:B------:R-:W-:Y:S05]  /*23f0*/  NANOSLEEP 0x64 ;  /* 0x000000640000795d */ /* 0x000fea0003800000 */
[----:B------:R-:W-:-:S05]  /*2400*/  UMOV UR4, 0x10 ;  /* 0x0000001000047882 */ /* 0x000fca0000000000 */
[----:B------:R-:W-:Y:S04]  /*2410*/  DEPBAR.LE SB1, 0x36 ;  /* 0x00009d800000791a */ /* 0x000fe80000000000 */
[----:B------:R-:W1:Y:S02]  /*2420*/  UTCATOMSWS.2CTA.FIND_AND_SET.ALIGN UP1, UR4, UR4 ;  /* 0x00000004000475e3 */ /* 0x000e640008220800 */
[----:B-1----:R-:W-:-:S04]  /*2430*/  PLOP3.LUT P0, PT, PT, PT, UP1, 0x80, 0x8 ;  /* 0x000000000008781c */ /* 0x002fc80003f0f018 */
[----:B------:R-:W-:-:S04]  /*2440*/  SEL R0, RZ, 0xffffffff, !P0 ;  /* 0xffffffffff007807 */ /* 0x000fc80004000000 */
[----:B------:R-:W-:Y:S01]  /*2450*/  ISETP.NE.AND P0, PT, R0, RZ, PT ;  /* 0x000000ff0000720c */ /* 0x000fe20003f05270 */
[----:B------:R-:W-:-:S12]  /*2460*/  IMAD.U32 R0, RZ, RZ, UR4 ;  /* 0x00000004ff007e24 */ /* 0x000fd8000f8e00ff */
[----:B------:R-:W-:Y:S05]  /*2470*/  @!P0 BRA `(.L_x_38) ;  /* 0xfffffffc00dc8947 */ /* 0x000fea000383ffff */
.L_x_37:
[----:B------:R-:W-:Y:S01]  /*2480*/  MOV R7, 0x60 ;  /* 0x0000006000077802 */ /* 0x000fe20000000f00 */
[----:B------:R-:W-:Y:S01]  /*2490*/  IMAD.U32 R8, RZ, RZ, UR5 ;  /* 0x00000005ff087e24 */ /* 0x000fe2000f8e00ff */
[----:B------:R-:W-:Y:S01]  /*24a0*/  MOV R2, 0x58 ;  /* 0x0000005800027802 */ /* 0x000fe20000000f00 */
[----:B------:R-:W-:Y:S01]  /*24b0*/  IMAD.U32 R6, RZ, RZ, UR6 ;  /* 0x00000006ff067e24 */ /* 0x000fe2000f8e00ff */
[C---:B------:R-:W-:Y:S02]  /*24c0*/  LEA R7, R4.reuse, R7, 0x18 ;  /* 0x0000000704077211 */ /* 0x040fe400078ec0ff */
[----:B------:R-:W-:-:S03]  /*24d0*/  LEA R4, R4, R2, 0x18 ;  /* 0x0000000204047211 */ /* 0x000fc600078ec0ff */
[----:B------:R-:W1:Y:S02]  /*24e0*/  LDS R3, [R7] ;  /* 0x0000000007037984 */ /* 0x000e640000000800 */
[----:B-1----:R-:W-:-:S04]  /*24f0*/  IMAD.U32 R2, R3, -0x80000000, RZ ;  /* 0x8000000003027824 */ /* 0x002fc800078e00ff */
[----:B------:R-:W1:Y:S02]  /*2500*/  SYNCS.PHASECHK.TRANS64.TRYWAIT P0, [R4+URZ], R2 ;  /* 0x00000002040075a7 */ /* 0x000e6400080011ff */
[----:B-1----:R-:W-:Y:S05]  /*2510*/  @P0 BRA `(.L_x_39) ;  /* 0x0000000000080947 */ /* 0x002fea0003800000 */
[----:B------:R-:W1:Y:S02]  /*2520*/  SYNCS.PHASECHK.TRANS64.TRYWAIT P0, [R4+URZ], R2 ;  /* 0x00000002040075a7 */ /* 0x000e6400080011ff */
[----:B-1----:R-:W-:Y:S05]  /*2530*/  @!P0 BRA `(.L_x_40) ;  /* 0x000000a4001c8947 */ /* 0x002fea0003800000 */
.L_x_39:
[----:B------:R-:W-:Y:S01]  /*2540*/  VIADD R2, R8, 0x228 ;  /* 0x0000022808027836 */ /* 0x000fe20000000000 */
[----:B-1----:R-:W-:Y:S01]  /*2550*/  PRMT R3, R6, 0x654, R4 ;  /* 0x0000065406037816 */ /* 0x002fe20000000004 */
[----:B------:R-:W-:Y:S02]  /*2560*/  IMAD.MOV.U32 R9, RZ, RZ, 0x4 ;  /* 0x00000004ff097424 */ /* 0x000fe400078e00ff */
[----:B------:R-:W-:Y:S01]  /*2570*/  IMAD.SHL.U32 R4, R0, 0x20, RZ ;  /* 0x0000002000047824 */ /* 0x000fe200078e00ff */
[----:B------:R-:W-:Y:S01]  /*2580*/  PRMT R2, R6, 0x654, R2 ;  /* 0x0000065406027816 */ /* 0x000fe20000000002 */
[----:B------:R1:W-:Y:S01]  /*2590*/  SYNCS.ARRIVE.TRANS64.RED RZ, [R3+URZ], R9 ;  /* 0x0000000903ff79a7 */ /* 0x0003e200080004ff */
[----:B------:R-:W-:Y:S01]  /*25a0*/  IMAD.MOV.U32 R8, RZ, RZ, 0x1 ;  /* 0x00000001ff087424 */ /* 0x000fe200078e00ff */
[----:B------:R-:W-:Y:S01]  /*25b0*/  MOV R6, 0xffff ;  /* 0x0000ffff00067802 */ /* 0x000fe20000000f00 */
[----:B------:R2:W-:Y:S03]  /*25c0*/  STS [UR5+0x228], R4 ;  /* 0x00022804ff007988 */ /* 0x0005e60008000805 */
[----:B------:R-:W-:Y:S01]  /*25d0*/  SHF.L.U32 R6, R6, R0, RZ ;  /* 0x0000000006067219 */ /* 0x000fe200000006ff */
[----:B------:R1:W-:Y:S01]  /*25e0*/  STAS [R2.64], R0 ;  /* 0x0000000002007dbd */ /* 0x0003e2000c0008ff */
[----:B------:R-:W-:-:S02]  /*25f0*/  UMOV UR4, 0x50 ;  /* 0x0000005000047882 */ /* 0x000fc40000000000 */
[----:B------:R-:W-:Y:S01]  /*2600*/  ULEA UR4, UR16, UR4, 0x18 ;  /* 0x0000000410047291 */ /* 0x000fe2000f8ec0ff */
[----:B--2---:R-:W-:-:S04]  /*2610*/  IADD3 R4, PT, PT, R0, 0x10, RZ ;  /* 0x0000001000047810 */ /* 0x004fc80007ffe0ff */
[----:B------:R-:W-:-:S04]  /*2620*/  SHF.L.U32 R4, R8, R4, RZ ;  /* 0x0000000408047219 */ /* 0x000fc800000006ff */
[----:B------:R-:W-:-:S05]  /*2630*/  LOP3.LUT R6, R4, R6, RZ, 0xfc, !PT ;  /* 0x0000000604067212 */ /* 0x000fca00078efcff */
[----:B------:R1:W-:Y:S04]  /*2640*/  ATOMS.OR RZ, [UR4], R6 ;  /* 0x00000006ffff798c */ /* 0x0003e8000b000004 */
[----:B------:R1:W-:Y:S02]  /*2650*/  ATOMS.XOR RZ, [R7], R8 ;  /* 0x0000000807ff738c */ /* 0x0003e40003800000 */
.L_x_36:
[----:B------:R-:W-:Y:S05]  /*2660*/  BSYNC B0 ;  /* 0x0000000000007941 */ /* 0x000fea0003800000 */
.L_x_35:
[----:B------:R-:W-:Y:S05]  /*2670*/  BRA.U UP0, `(.L_x_41) ;  /* 0x0000000100907547 */ /* 0x000fea000b800000 */
[----:B------:R-:W-:Y:S05]  /*2680*/  WARPSYNC.ALL ;  /* 0x0000000000007948 */ /* 0x000fea0003800000 */
[----:B------:R-:W-:Y:S01]  /*2690*/  NOP ;  /* 0x0000000000007918 */ /* 0x000fe20000000000 */
[----:B------:R-:W-:-:S13]  /*26a0*/  ELECT P0, URZ, PT ;  /* 0x0000000000ff782f */ /* 0x000fda0003800000 */
[----:B------:R-:W-:Y:S05]  /*26b0*/  @!P0 BRA `(.L_x_41) ;  /* 0x0000000000808947 */ /* 0x000fea0003800000 */
[----:B------:R-:W-:Y:S01]  /*26c0*/  IMAD.U32 R4, RZ, RZ, UR16 ;  /* 0x00000010ff047e24 */ /* 0x000fe2000f8e00ff */
[----:B-1----:R-:W-:Y:S02]  /*26d0*/  MOV R6, 0x60 ;  /* 0x0000006000067802 */ /* 0x002fe40000000f00 */
[----:B------:R-:W-:Y:S02]  /*26e0*/  MOV R0, 0x58 ;  /* 0x0000005800007802 */ /* 0x000fe40000000f00 */
        /* <DEDUP_REMOVED lines=8> */
.L_x_42:
[----:B------:R-:W2:Y:S01]  /*2770*/  LDS R0, [UR5+0x228] ;  /* 0x00022805ff007984 */ /* 0x000ea20008000800 */
[----:B------:R-:W-:Y:S02]  /*2780*/  HFMA2 R8, -RZ, RZ, 0, 5.9604644775390625e-08 ;  /* 0x00000001ff087431 */ /* 0x000fe400000001ff */
[----:B-1----:R-:W-:Y:S02]  /*2790*/  IMAD.MOV.U32 R3, RZ, RZ, 0xffff ;  /* 0x0000ffffff037424 */ /* 0x002fe400078e00ff */
[----:B--2---:R-:W-:-:S03]  /*27a0*/  IMAD.SHL.U32 R7, R0, 0x20, RZ ;  /* 0x0000002000077824 */ /* 0x004fc600078e00ff */
[----:B------:R-:W-:Y:S01]  /*27b0*/  SHF.L.U32 R3, R3, R0, RZ ;  /* 0x0000000003037219 */ /* 0x000fe200000006ff */
[----:B------:R-:W-:Y:S01]  /*27c0*/  VIADD R2, R0, 0x10 ;  /* 0x0000001000027836 */ /* 0x000fe20000000000 */
[----:B------:R-:W-:Y:S01]  /*27d0*/  MOV R0, UR6 ;  /* 0x0000000600007c02 */ /* 0x000fe20008000f00 */
[----:B------:R2:W-:Y:S01]  /*27e0*/  STS [UR5+0x228], R7 ;  /* 0x00022807ff007988 */ /* 0x0005e20008000805 */
[----:B------:R-:W-:Y:S02]  /*27f0*/  UMOV UR4, 0x50 ;  /* 0x0000005000047882 */ /* 0x000fe40000000000 */
[----:B------:R-:W-:Y:S01]  /*2800*/  SHF.L.U32 R2, R8, R2, RZ ;  /* 0x0000000208027219 */ /* 0x000fe200000006ff */
[----:B------:R-:W-:Y:S01]  /*2810*/  ULEA UR4, UR16, UR4, 0x18 ;  /* 0x0000000410047291 */ /* 0x000fe2000f8ec0ff */
[----:B------:R-:W-:Y:S02]  /*2820*/  PRMT R4, R0, 0x654, R4 ;  /* 0x0000065400047816 */ /* 0x000fe40000000004 */
[----:B------:R-:W-:-:S06]  /*2830*/  LOP3.LUT R3, R2, R3, RZ, 0xfc, !PT ;  /* 0x0000000302037212 */ /* 0x000fcc00078efcff */
[----:B------:R2:W-:Y:S01]  /*2840*/  ATOMS.OR RZ, [UR4], R3 ;  /* 0x00000003ffff798c */ /* 0x0005e2000b000004 */
[----:B------:R2:W-:Y:S03]  /*2850*/  SYNCS.ARRIVE.TRANS64.RED.A1T0 RZ, [R4+URZ], RZ ;  /* 0x000000ff04ff79a7 */ /* 0x0005e600081004ff */
[----:B------:R2:W-:Y:S01]  /*2860*/  ATOMS.XOR RZ, [R6], R8 ;  /* 0x0000000806ff738c */ /* 0x0005e20003800000 */
[----:B------:R-:W-:Y:S05]  /*2870*/  BRA `(.L_x_41) ;  /* 0x0000000000107947 */ /* 0x000fea0003800000 */
.L_x_34:
[----:B------:R-:W-:Y:S02]  /*2880*/  MOV R0, 0xffffffff ;  /* 0xffffffff00007802 */ /* 0x000fe40000000f00 */
[----:B------:R-:W-:-:S03]  /*2890*/  MOV R2, 0x28c0 ;  /* 0x000028c000027802 */ /* 0x000fc60000000f00 */
[----:B------:R1:W-:Y:S04]  /*28a0*/  STS [UR5+0x228], R0 ;  /* 0x00022800ff007988 */ /* 0x0003e80008000805 */
[----:B-1----:R-:W-:Y:S05]  /*28b0*/  CALL.REL.NOINC `($__internal_1_$__cuda_sm10x_tcgen05_guardrail_trap_phase_invalid_during_alloc) ;  /* 0x000000ac00f47944 */ /* 0x002fea0003c00000 */
.L_x_41:
[----:B------:R-:W-:Y:S05]  /*28c0*/  WARPSYNC.ALL ;  /* 0x0000000000007948 */ /* 0x000fea0003800000 */
[----:B------:R-:W-:Y:S01]  /*28d0*/  NOP ;  /* 0x0000000000007918 */ /* 0x000fe20000000000 */
[----:B-12---:R-:W2:Y:S01]  /*28e0*/  LDL R3, [R1] ;  /* 0x0000000001037983 */ /* 0x006ea20000100800 */
[----:B------:R-:W1:Y:S01]  /*28f0*/  S2UR UR4, SR_CgaCtaId ;  /* 0x00000000000479c3 */ /* 0x000e620000008800 */
[----:B------:R-:W-:Y:S01]  /*2900*/  UMOV UR15, 0x400 ;  /* 0x00000400000f7882 */ /* 0x000fe20000000000 */
[----:B------:R-:W3:Y:S01]  /*2910*/  LDCU UR5, c[0x0][0x624] ;  /* 0x0000c480ff0577ac */ /* 0x000ee20008000800 */
[----:B-1----:R-:W-:-:S05]  /*2920*/  IMAD.U32 R27, RZ, RZ, UR4 ;  /* 0x00000004ff1b7e24 */ /* 0x002fca000f8e00ff */
[----:B------:R-:W-:-:S13]  /*2930*/  R2UR UR4, R27 ;  /* 0x000000001b0472ca */ /* 0x000fda00000e0000 */
[----:B------:R-:W-:Y:S01]  /*2940*/  ULEA UR15, UR4, UR15, 0x18 ;  /* 0x0000000f040f7291 */ /* 0x000fe2000f8ec0ff */
[----:B------:R-:W-:Y:S03]  /*2950*/  BAR.SYNC.DEFER_BLOCKING 0x2, 0x1a0 ;  /* 0x0086800000007b1d */ /* 0x000fe60000010000 */
[----:B------:R-:W-:-:S04]  /*2960*/  UIADD3 UR4, UPT, UPT, UR15, 0xcc00, URZ ;  /* 0x0000cc000f047890 */ /* 0x000fc8000fffe0ff */
[----:B------:R-:W-:-:S04]  /*2970*/  USHF.R.U32.HI UR4, URZ, 0x4, UR4 ;  /* 0x00000004ff047899 */ /* 0x000fc80008011604 */
[----:B------:R-:W-:-:S04]  /*2980*/  ULOP3.LUT UR4, UR4, 0x3fc0, URZ, 0xc0, !UPT ;  /* 0x00003fc004047892 */ /* 0x000fc8000f8ec0ff */
[----:B------:R-:W-:-:S06]  /*2990*/  ULOP3.LUT UR4, UR4, 0x10000, URZ, 0xfc, !UPT ;  /* 0x0001000004047892 */ /* 0x000fcc000f8efcff */
[----:B------:R-:W-:Y:S01]  /*29a0*/  IMAD.U32 R2, RZ, RZ, UR4 ;  /* 0x00000004ff027e24 */ /* 0x000fe2000f8e00ff */
[----:B------:R-:W1:Y:S04]  /*29b0*/  LDS R0, [UR15+0x228] ;  /* 0x0002280fff007984 */ /* 0x000e680008000800 */
[----:B------:R-:W-:Y:S02]  /*29c0*/  R2UR UR44, R2 ;  /* 0x00000000022c72ca */ /* 0x000fe400000e0000 */
[----:B-1----:R-:W-:-:S13]  /*29d0*/  R2UR UR4, R0 ;  /* 0x00000000000472ca */ /* 0x002fda00000e0000 */
[----:B------:R-:W-:Y:S01]  /*29e0*/  IMAD.U32 R28, RZ, RZ, UR4 ;  /* 0x00000004ff1c7e24 */ /* 0x000fe2000f8e00ff */
[----:B--2---:R-:W-:-:S13]  /*29f0*/  R2UR UR6, R3 ;  /* 0x00000000030672ca */ /* 0x004fda00000e0000 */
[----:B---3--:R-:W-:-:S09]  /*2a00*/  UISETP.GE.AND UP0, UPT, UR6, UR5, UPT ;  /* 0x000000050600728c */ /* 0x008fd2000bf06270 */
[----:B------:R-:W-:Y:S05]  /*2a10*/  BRA.U UP0, `(.L_x_44) ;  /* 0x0000001d00f87547 */ /* 0x000fea000b800000 */
[----:B------:R-:W-:Y:S01]  /*2a20*/  R2UR UR4, R5 ;  /* 0x00000000050472ca */ /* 0x000fe200000e0000 */
[----:B------:R-:W1:Y:S01]  /*2a30*/  LDCU UR7, c[0x0][0x38c] ;  /* 0x00007180ff0777ac */ /* 0x000e620008000800 */
[----:B------:R-:W-:Y:S02]  /*2a40*/  ULOP3.LUT UR6, UR54, 0xffff, URZ, 0xc0, !UPT ;  /* 0x0000ffff36067892 */ /* 0x000fe4000f8ec0ff */
[----:B------:R-:W-:Y:S02]  /*2a50*/  ULOP3.LUT UR5, UR54, 0xffff, URZ, 0xc0, !UPT ;  /* 0x0000ffff36057892 */ /* 0x000fe4000f8ec0ff */
[----:B------:R-:W-:Y:S02]  /*2a60*/  ULOP3.LUT UR55, UR54, 0xffff, URZ, 0xc0, !UPT ;  /* 0x0000ffff36377892 */ /* 0x000fe4000f8ec0ff */
[----:B------:R-:W-:Y:S01]  /*2a70*/  MOV R9, UR6 ;  /* 0x0000000600097c02 */ /* 0x000fe20008000f00 */
[----:B------:R-:W-:Y:S01]  /*2a80*/  UIADD3 UR6, UPT, UPT, UR15, 0x10, URZ ;  /* 0x000000100f067890 */ /* 0x000fe2000fffe0ff */
[----:B------:R-:W-:-:S03]  /*2a90*/  IMAD.U32 R8, RZ, RZ, UR5 ;  /* 0x00000005ff087e24 */ /* 0x000fc6000f8e00ff */
[----:B------:R-:W-:Y:S02]  /*2aa0*/  UISETP.NE.AND UP0, UPT, UR4, URZ, UPT ;  /* 0x000000ff0400728c */ /* 0x000fe4000bf05270 */
[----:B------:R-:W-:Y:S02]  /*2ab0*/  ULOP3.LUT UR4, UR54, 0xffff, URZ, 0xc0, !UPT ;  /* 0x0000ffff36047892 */ /* 0x000fe4000f8ec0ff */
[----:B------:R-:W-:Y:S01]  /*2ac0*/  UIADD3 UR5, UPT, UPT, UR15, 0x160, URZ ;  /* 0x000001600f057890 */ /* 0x000fe2000fffe0ff */
[----:B------:R-:W-:Y:S01]  /*2ad0*/  MOV R13, UR6 ;  /* 0x00000006000d7c02 */ /* 0x000fe20008000f00 */
[----:B-1----:R-:W-:Y:S02]  /*2ae0*/  UIADD3 UR6, UPT, UPT, UR7, -0x1, URZ ;  /* 0xffffffff07067890 */ /* 0x002fe4000fffe0ff */
[----:B------:R-:W-:Y:S01]  /*2af0*/  IMAD.U32 R14, RZ, RZ, UR4 ;  /* 0x00000004ff0e7e24 */ /* 0x000fe2000f8e00ff */
[----:B------:R-:W-:Y:S01]  /*2b00*/  MOV R7, UR4 ;  /* 0x0000000400077c02 */ /* 0x000fe20008000f00 */
[----:B------:R-:W-:Y:S01]  /*2b10*/  UISETP.GT.AND UP1, UPT, UR7, URZ, UPT ;  /* 0x000000ff0700728c */ /* 0x000fe2000bf24270 */
[----:B------:R-:W-:Y:S01]  /*2b20*/  R2UR UR4, R3 ;  /* 0x00000000030472ca */ /* 0x000fe200000e0000 */
[----:B------:R-:W-:Y:S01]  /*2b30*/  ULOP3.LUT UR53, UR54, 0xffff, URZ, 0xc0, !UPT ;  /* 0x0000ffff36357892 */ /* 0x000fe2000f8ec0ff */
[----:B------:R-:W-:Y:S01]  /*2b40*/  MOV R16, UR5 ;  /* 0x0000000500107c02 */ /* 0x000fe20008000f00 */
[----:B------:R-:W-:-:S02]  /*2b50*/  UIADD3 UR5, UPT, UPT, -UR7, URZ, URZ ;  /* 0x000000ff07057290 */ /* 0x000fc4000fffe1ff */
[----:B------:R-:W-:Y:S02]  /*2b60*/  UIADD3 UR42, UPT, UPT, UR44, 0x2, URZ ;  /* 0x000000022c2a7890 */ /* 0x000fe4000fffe0ff */
[----:B------:R-:W-:Y:S02]  /*2b70*/  USHF.R.S32.HI UR5, URZ, 0x1f, UR5 ;  /* 0x0000001fff057899 */ /* 0x000fe40008011405 */
[----:B------:R-:W-:Y:S02]  /*2b80*/  UIADD3 UR40, UPT, UPT, UR44, 0x4, URZ ;  /* 0x000000042c287890 */ /* 0x000fe4000fffe0ff */
[----:B------:R-:W-:Y:S02]  /*2b90*/  ULEA.HI UR5, UR5, -UR7, URZ, 0x7 ;  /* 0x8000000705057291 */ /* 0x000fe4000f8f38ff */
[----:B------:R-:W-:Y:S01]  /*2ba0*/  IMAD.U32 R4, RZ, RZ, UR4 ;  /* 0x00000004ff047e24 */ /* 0x000fe2000f8e00ff */
[----:B------:R-:W-:Y:S02]  /*2bb0*/  UIADD3 UR4, UPT, UPT, UR15, 0x168, URZ ;  /* 0x000001680f047890 */ /* 0x000fe4000fffe0ff */
[----:B------:R-:W-:-:S02]  /*2bc0*/  USHF.R.S32.HI UR5, URZ, 0x7, UR5 ;  /* 0x00000007ff057899 */ /* 0x000fc40008011405 */
[----:B------:R-:W-:Y:S02]  /*2bd0*/  UIADD3 UR38, UPT, UPT, UR44, 0x6, URZ ;  /* 0x000000062c267890 */ /* 0x000fe4000fffe0ff */
[----:B------:R-:W-:Y:S01]  /*2be0*/  IMAD.U32 R15, RZ, RZ, UR4 ;  /* 0x00000004ff0f7e24 */ /* 0x000fe2000f8e00ff */
[----:B------:R-:W-:Y:S01]  /*2bf0*/  UIADD3 UR4, UPT, UPT, UR15, 0x18, URZ ;  /* 0x000000180f047890 */ /* 0x000fe2000fffe0ff */
[----:B------:R-:W-:Y:S01]  /*2c00*/  UMOV UR22, URZ ;  /* 0x000000ff00167c82 */ /* 0x000fe20008000000 */
[----:B------:R-:W-:Y:S01]  /*2c10*/  UMOV UR20, URZ ;  /* 0x000000ff00147c82 */ /* 0x000fe20008000000 */
[----:B------:R-:W-:Y:S01]  /*2c20*/  UMOV UR50, URZ ;  /* 0x000000ff00327c82 */ /* 0x000fe20008000000 */
[----:B------:R-:W-:Y:S02]  /*2c30*/  UMOV UR57, URZ ;  /* 0x000000ff00397c82 */ /* 0x000fe40008000000 */
[----:B------:R-:W-:Y:S01]  /*2c40*/  IMAD.U32 R12, RZ, RZ, UR4 ;  /* 0x00000004ff0c7e24 */ /* 0x000fe2000f8e00ff */
[----:B------:R-:W-:-:S02]  /*2c50*/  USHF.R.S32.HI UR4, URZ, 0x1f, UR6 ;  /* 0x0000001fff047899 */ /* 0x000fc40008011406 */
[----:B------:R-:W-:Y:S02]  /*2c60*/  UIADD3 UR51, UPT, UPT, UR15, 0x20, URZ ;  /* 0x000000200f337890 */ /* 0x000fe4000fffe0ff */
[----:B------:R-:W-:Y:S02]  /*2c70*/  ULEA.HI UR4, UR4, UR6, URZ, 0x7 ;  /* 0x0000000604047291 */ /* 0x000fe4000f8f38ff */
[----:B------:R-:W-:Y:S02]  /*2c80*/  UIADD3 UR6, UPT, UPT, UR15, 0x1a0, URZ ;  /* 0x000001a00f067890 */ /* 0x000fe4000fffe0ff */
[----:B------:R-:W-:Y:S02]  /*2c90*/  USHF.R.S32.HI UR52, URZ, 0x7, UR4 ;  /* 0x00000007ff347899 */ /* 0x000fe40008011404 */
[----:B------:R-:W-:Y:S02]  /*2ca0*/  UIADD3 UR4, UPT, UPT, UR15, 0x1a8, URZ ;  /* 0x000001a80f047890 */ /* 0x000fe4000fffe0ff */
[----:B------:R-:W-:Y:S01]  /*2cb0*/  MOV R11, UR6 ;  /* 0x00000006000b7c02 */ /* 0x000fe20008000f00 */
[----:B------:R-:W-:-:S02]  /*2cc0*/  UIADD3 UR56, UPT, UPT, UR15, 0x160, URZ ;  /* 0x000001600f387890 */ /* 0x000fc4000fffe0ff */
[----:B------:R-:W-:Y:S01]  /*2cd0*/  UIADD3 UR54, UPT, UPT, UR15, 0x168, URZ ;  /* 0x000001680f367890 */ /* 0x000fe2000fffe0ff */
[----:B------:R-:W-:Y:S01]  /*2ce0*/  IMAD.U32 R10, RZ, RZ, UR4 ;  /* 0x00000004ff0a7e24 */ /* 0x000fe2000f8e00ff */
[----:B------:R-:W-:Y:S01]  /*2cf0*/  UMOV UR45, 0x40004040 ;  /* 0x40004040002d7882 */ /* 0x000fe20000000000 */
[----:B------:R-:W-:Y:S01]  /*2d00*/  UMOV UR43, 0x40004040 ;  /* 0x40004040002b7882 */ /* 0x000fe20000000000 */
[----:B------:R-:W-:Y:S01]  /*2d10*/  @!UP1 ULOP3.LUT UR52, URZ, UR5, URZ, 0x33, !UPT ;  /* 0x00000005ff349292 */ /* 0x000fe2000f8e33ff */
[----:B------:R-:W-:Y:S01]  /*2d20*/  UMOV UR41, 0x40004040 ;  /* 0x4000404000297882 */ /* 0x000fe20000000000 */
        /* <DEDUP_REMOVED lines=20> */
[----:B------:R-:W-:-:S05]  /*2e70*/  UMOV UR59, 0x10200010 ;  /* 0x10200010003b7882 */ /* 0x000fca0000000000 */
.L_x_62:
[----:B------:R-:W1:Y:S02]  /*2e80*/  S2UR UR4, SR_CgaSize ;  /* 0x00000000000479c3 */ /* 0x000e640000008a00 */
[----:B-1----:R-:W-:-:S12]  /*2e90*/  UIMAD UR4, UR4, -0xa0, URZ ;  /* 0xffffff60040478a4 */ /* 0x002fd8000f8e02ff */
[----:B------:R-:W1:Y:S01]  /*2ea0*/  LDCU UR4, c[0x0][UR4+0x2c0] ;  /* 0x00005800040477ac */ /* 0x000e620008000800 */
[----:B------:R-:W-:-:S13]  /*2eb0*/  R2UR UR5, R4 ;  /* 0x00000000040572ca */ /* 0x000fda00000e0000 */
[----:B-1----:R-:W-:-:S06]  /*2ec0*/  UIADD3 UR4, UPT, UPT, UR4, UR5, URZ ;  /* 0x0000000504047290 */ /* 0x002fcc000fffe0ff */
[----:B------:R-:W-:Y:S01]  /*2ed0*/  IMAD.U32 R6, RZ, RZ, UR4 ;  /* 0x00000004ff067e24 */ /* 0x000fe2000f8e00ff */
[----:B------:R-:W-:Y:S01]  /*2ee0*/  MOV R4, UR4 ;  /* 0x0000000400047c02 */ /* 0x000fe20008000f00 */
[----:B------:R-:W-:Y:S06]  /*2ef0*/  BRA.U UP0, `(.L_x_45) ;  /* 0x0000001900b07547 */ /* 0x000fec000b800000 */
[----:B------:R-:W-:-:S06]  /*2f00*/  USHF.L.U32 UR14, UR57, 0x1f, URZ ;  /* 0x0000001f390e7899 */ /* 0x000fcc00080006ff */
[----:B------:R-:W-:-:S04]  /*2f10*/  MOV R0, UR14 ;  /* 0x0000000e00007c02 */ /* 0x000fc80008000f00 */
[----:B------:R-:W1:Y:S02]  /*2f20*/  SYNCS.PHASECHK.TRANS64.TRYWAIT P0, [UR15], R0 ;  /* 0x00000000ff0075a7 */ /* 0x000e64000800110f */
[----:B-1----:R-:W-:Y:S05]  /*2f30*/  @!P0 BRA `(.L_x_46) ;  /* 0x0000009800cc8947 */ /* 0x002fea0003800000 */
.L_x_122:
[----:B------:R-:W-:Y:S02]  /*2f40*/  USHF.L.U32 UR4, UR22, 0x1f, URZ ;  /* 0x0000001f16047899 */ /* 0x000fe400080006ff */
[----:B------:R-:W-:-:S04]  /*2f50*/  ULEA UR21, UR20, UR15, 0x3 ;  /* 0x0000000f14157291 */ /* 0x000fc8000f8e18ff */
[----:B-1----:R-:W-:-:S05]  /*2f60*/  MOV R0, UR4 ;  /* 0x0000000400007c02 */ /* 0x002fca0008000f00 */
[----:B------:R-:W1:Y:S02]  /*2f70*/  SYNCS.PHASECHK.TRANS64.TRYWAIT P0, [UR21+0x20], R0 ;  /* 0x00002000ff0075a7 */ /* 0x000e640008001115 */
[----:B-1----:R-:W-:Y:S05]  /*2f80*/  @!P0 BRA `(.L_x_47) ;  /* 0x0000009800d88947 */ /* 0x002fea0003800000 */
.L_x_124:
[----:B------:R-:W-:Y:S01]  /*2f90*/  ULEA UR4, UR20, UR15, 0xd ;  /* 0x0000000f14047291 */ /* 0x000fe2000f8e68ff */
[----:B-1----:R-:W-:Y:S01]  /*2fa0*/  IMAD.MOV.U32 R0, RZ, RZ, RZ ;  /* 0x000000ffff007224 */ /* 0x002fe200078e00ff */
[----:B------:R-:W-:Y:S01]  /*2fb0*/  UMOV UR5, UR45 ;  /* 0x0000002d00057c82 */ /* 0x000fe20008000000 */
[----:B------:R-:W-:Y:S01]  /*2fc0*/  UMOV UR24, 0x0 ;  /* 0x0000000000187882 */ /* 0x000fe20000000000 */
[----:B------:R-:W-:Y:S01]  /*2fd0*/  UIADD3 UR4, UPT, UPT, UR4, 0x10c00, URZ ;  /* 0x00010c0004047890 */ /* 0x000fe2000fffe0ff */
[----:B------:R-:W-:Y:S01]  /*2fe0*/  R2UR UR26, R16 ;  /* 0x00000000101a72ca */ /* 0x000fe200000e0000 */
[----:B------:R-:W-:Y:S01]  /*2ff0*/  UMOV UR25, 0x10200010 ;  /* 0x1020001000197882 */ /* 0x000fe20000000000 */
[C---:B------:R-:W-:Y:S01]  /*3000*/  R2UR UR6, R0.reuse ;  /* 0x00000000000672ca */ /* 0x040fe200000e0000 */
[----:B------:R-:W-:Y:S01]  /*3010*/  USHF.R.U32.HI UR4, URZ, 0x4, UR4 ;  /* 0x00000004ff047899 */ /* 0x000fe20008011604 */
[C---:B------:R-:W-:Y:S01]  /*3020*/  R2UR UR12, R0.reuse ;  /* 0x00000000000c72ca */ /* 0x040fe200000e0000 */
[----:B------:R-:W-:Y:S01]  /*3030*/  UMOV UR9, 0x40004040 ;  /* 0x4000404000097882 */ /* 0x000fe20000000000 */
[----:B------:R-:W-:Y:S01]  /*3040*/  R2UR UR23, R0 ;  /* 0x00000000001772ca */ /* 0x000fe200000e0000 */
[----:B------:R-:W-:-:S02]  /*3050*/  ULOP3.LUT UR8, UR4, 0x3fc0, URZ, 0xc0, !UPT ;  /* 0x00003fc004087892 */ /* 0x000fc4000f8ec0ff */
[----:B------:R-:W-:Y:S02]  /*3060*/  UIADD3 UR4, UPT, UPT, UR44, -0x400, URZ ;  /* 0xfffffc002c047890 */ /* 0x000fe4000fffe0ff */
[----:B------:R-:W-:Y:S02]  /*3070*/  ULOP3.LUT UR8, UR8, 0x10000, URZ, 0xfc, !UPT ;  /* 0x0001000008087892 */ /* 0x000fe4000f8efcff */
[----:B------:R-:W-:Y:S02]  /*3080*/  UIADD3 UR10, UPT, UPT, UR42, -0x400, URZ ;  /* 0xfffffc002a0a7890 */ /* 0x000fe4000fffe0ff */
[----:B------:R-:W-:Y:S02]  /*3090*/  UIADD3 UR18, UPT, UPT, UR8, 0x2, URZ ;  /* 0x0000000208127890 */ /* 0x000fe4000fffe0ff */
[----:B------:R-:W-:Y:S01]  /*30a0*/  UIADD3 UR16, UPT, UPT, UR8, 0x4, URZ ;  /* 0x0000000408107890 */ /* 0x000fe2000fffe0ff */
[----:B------:R-:W-:Y:S02]  /*30b0*/  UMOV UR11, UR43 ;  /* 0x0000002b000b7c82 */ /* 0x000fe40008000000 */
[----:B------:R1:W-:Y:S01]  /*30c0*/  UTCHMMA.2CTA gdesc[UR4], gdesc[UR8], tmem[UR6], tmem[UR24], idesc[UR25], !UPT ;  /* 0x00ff1808040075ea */ /* 0x0003e2000fa00006 */
[----:B------:R-:W-:Y:S01]  /*30d0*/  UMOV UR19, 0x40004040 ;  /* 0x4000404000137882 */ /* 0x000fe20000000000 */
[----:B------:R-:W-:Y:S01]  /*30e0*/  UMOV UR7, UR41 ;  /* 0x0000002900077c82 */ /* 0x000fe20008000000 */
[----:B------:R-:W-:Y:S01]  /*30f0*/  UMOV UR17, 0x40004040 ;  /* 0x4000404000117882 */ /* 0x000fe20000000000 */
[----:B------:R2:W-:Y:S01]  /*3100*/  UTCHMMA.2CTA gdesc[UR10], gdesc[UR18], tmem[UR12], tmem[UR24], idesc[UR25], UPT ;  /* 0x00ff18120a0075ea */ /* 0x0005e2000ba0000c */
[----:B------:R-:W-:Y:S01]  /*3110*/  UIADD3 UR44, UPT, UPT, UR4, 0x400, URZ ;  /* 0x00000400042c7890 */ /* 0x000fe2000fffe0ff */
[----:B------:R-:W-:Y:S01]  /*3120*/  UMOV UR45, UR5 ;  /* 0x00000005002d7c82 */ /* 0x000fe20008000000 */
[----:B------:R-:W-:Y:S01]  /*3130*/  UMOV UR28, 0x0 ;  /* 0x00000000001c7882 */ /* 0x000fe20000000000 */
[----:B------:R-:W-:Y:S01]  /*3140*/  UMOV UR29, 0x10200010 ;  /* 0x10200010001d7882 */ /* 0x000fe20000000000 */
[----:B------:R-:W-:Y:S01]  /*3150*/  UMOV UR13, 0x40004040 ;  /* 0x40004040000d7882 */ /* 0x000fe20000000000 */
[----:B-1----:R-:W-:-:S02]  /*3160*/  UIADD3 UR6, UPT, UPT, UR40, -0x400, URZ ;  /* 0xfffffc0028067890 */ /* 0x002fc4000fffe0ff */
[----:B------:R-:W-:Y:S02]  /*3170*/  UIADD3 UR4, UPT, UPT, UR38, -0x400, URZ ;  /* 0xfffffc0026047890 */ /* 0x000fe4000fffe0ff */
[----:B--2---:R-:W-:Y:S01]  /*3180*/  UIADD3 UR12, UPT, UPT, UR8, 0x6, URZ ;  /* 0x00000006080c7890 */ /* 0x004fe2000fffe0ff */
[----:B------:R-:W-:-:S04]  /*3190*/  UMOV UR5, UR39 ;  /* 0x0000002700057c82 */ /* 0x000fc80008000000 */
[----:B------:R1:W-:Y:S02]  /*31a0*/  UTCHMMA.2CTA gdesc[UR6], gdesc[UR16], tmem[UR23], tmem[UR24], idesc[UR25], UPT ;  /* 0x00ff1810060075ea */ /* 0x0003e4000ba00017 */
[----:B-1----:R-:W-:Y:S01]  /*31b0*/  R2UR UR24, R0 ;  /* 0x00000000001872ca */ /* 0x002fe200000e0000 */
[----:B------:R-:W-:Y:S01]  /*31c0*/  IMAD.U32 R0, RZ, RZ, UR14 ;  /* 0x0000000eff007e24 */ /* 0x000fe2000f8e00ff */
[----:B------:R-:W-:-:S11]  /*31d0*/  UMOV UR25, 0x3 ;  /* 0x0000000300197882 */ /* 0x000fd60000000000 */
[----:B------:R1:W-:Y:S01]  /*31e0*/  UTCHMMA.2CTA gdesc[UR4], gdesc[UR12], tmem[UR24], tmem[UR28], idesc[UR29], UPT ;  /* 0x00ff1c0c040075ea */ /* 0x0003e2000ba00018 */
[----:B------:R1:W-:Y:S01]  /*31f0*/  UTCBAR.2CTA.MULTICAST [UR26], URZ, UR25 ;  /* 0x000000ff1a0073e9 */ /* 0x0003e20008200819 */
[----:B------:R-:W2:Y:S02]  /*3200*/  SYNCS.PHASECHK.TRANS64.TRYWAIT P0, [UR15+0x8], R0 ;  /* 0x00000800ff0075a7 */ /* 0x000ea4000800110f */
[----:B-12---:R-:W-:Y:S05]  /*3210*/  @!P0 BRA `(.L_x_48) ;  /* 0x0000009800548947 */ /* 0x006fea0003800000 */
.L_x_126:
[----:B-1----:R-:W-:Y:S01]  /*3220*/  IMAD.MOV.U32 R0, RZ, RZ, 0x80 ;  /* 0x00000080ff007424 */ /* 0x002fe200078e00ff */
[----:B------:R-:W-:Y:S01]  /*3230*/  UIADD3 UR42, UPT, UPT, UR10, 0x400, URZ ;  /* 0x000004000a2a7890 */ /* 0x000fe2000fffe0ff */
[----:B------:R-:W-:Y:S01]  /*3240*/  R2UR UR24, R15 ;  /* 0x000000000f1872ca */ /* 0x000fe200000e0000 */
[----:B------:R-:W-:Y:S01]  /*3250*/  UIADD3 UR40, UPT, UPT, UR6, 0x400, URZ ;  /* 0x0000040006287890 */ /* 0x000fe2000fffe0ff */
[----:B------:R-:W-:Y:S01]  /*3260*/  R2UR UR23, R14 ;  /* 0x000000000e1772ca */ /* 0x000fe200000e0000 */
[----:B------:R-:W-:Y:S01]  /*3270*/  UIADD3 UR38, UPT, UPT, UR4, 0x400, URZ ;  /* 0x0000040004267890 */ /* 0x000fe2000fffe0ff */
[C---:B------:R-:W-:Y:S01]  /*3280*/  R2UR UR14, R0.reuse ;  /* 0x00000000000e72ca */ /* 0x040fe200000e0000 */
[----:B------:R-:W-:Y:S01]  /*3290*/  UMOV UR39, UR5 ;  /* 0x0000000500277c82 */ /* 0x000fe20008000000 */
[C---:B------:R-:W-:Y:S01]  /*32a0*/  R2UR UR10, R0.reuse ;  /* 0x00000000000a72ca */ /* 0x040fe200000e0000 */
[----:B------:R-:W-:Y:S01]  /*32b0*/  UIADD3 UR5, UPT, UPT, UR21, 0xc0, URZ ;  /* 0x000000c015057890 */ /* 0x000fe2000fffe0ff */
[C---:B------:R-:W-:Y:S01]  /*32c0*/  R2UR UR6, R0.reuse ;  /* 0x00000000000672ca */ /* 0x040fe200000e0000 */
[----:B------:R-:W-:Y:S01]  /*32d0*/  UMOV UR26, 0x0 ;  /* 0x00000000001a7882 */ /* 0x000fe20000000000 */
[----:B------:R-:W-:Y:S01]  /*32e0*/  R2UR UR4, R0 ;  /* 0x00000000000472ca */ /* 0x000fe200000e0000 */
[----:B------:R-:W-:Y:S01]  /*32f0*/  UMOV UR27, 0x10200010 ;  /* 0x10200010001b7882 */ /* 0x000fe20000000000 */
[----:B------:R-:W-:Y:S01]  /*3300*/  UMOV UR43, UR11 ;  /* 0x0000000b002b7c82 */ /* 0x000fe20008000000 */
[----:B------:R-:W-:Y:S01]  /*3310*/  UMOV UR41, UR7 ;  /* 0x0000000700297c82 */ /* 0x000fe20008000000 */
[----:B------:R-:W-:-:S03]  /*3320*/  UMOV UR7, 0x3 ;  /* 0x0000000300077882 */ /* 0x000fc60000000000 */
[----:B------:R-:W-:Y:S02]  /*3330*/  UTCHMMA.2CTA gdesc[UR44], gdesc[UR8], tmem[UR14], tmem[UR26], idesc[UR27], !UPT ;  /* 0x00ff1a082c0075ea */ /* 0x000fe4000fa0000e */
[----:B------:R1:W-:Y:S02]  /*3340*/  UTCHMMA.2CTA gdesc[UR42], gdesc[UR18], tmem[UR10], tmem[UR26], idesc[UR27], UPT ;  /* 0x00ff1a122a0075ea */ /* 0x0003e4000ba0000a */
[----:B------:R-:W-:Y:S02]  /*3350*/  UTCHMMA.2CTA gdesc[UR40], gdesc[UR16], tmem[UR6], tmem[UR26], idesc[UR27], UPT ;  /* 0x00ff1a10280075ea */ /* 0x000fe4000ba00006 */
[----:B------:R2:W-:Y:S01]  /*3360*/  UTCHMMA.2CTA gdesc[UR38], gdesc[UR12], tmem[UR4], tmem[UR26], idesc[UR27], UPT ;  /* 0x00ff1a0c260075ea */ /* 0x0005e2000ba00004 */
[----:B------:R3:W-:Y:S01]  /*3370*/  UTCBAR.2CTA.MULTICAST [UR24], URZ, UR7 ;  /* 0x000000ff180073e9 */ /* 0x0007e20008200807 */
[----:B------:R3:W-:Y:S01]  /*3380*/  UTCBAR.2CTA.MULTICAST [UR5], URZ, UR23 ;  /* 0x000000ff050073e9 */ /* 0x0007e20008200817 */
[----:B-1----:R-:W-:-:S04]  /*3390*/  UIADD3 UR10, UPT, UPT, UR20, 0x1, URZ ;  /* 0x00000001140a7890 */ /* 0x002fc8000fffe0ff */
[----:B------:R-:W-:Y:S01]  /*33a0*/  UISETP.NE.AND UP1, UPT, UR10, 0x14, UPT ;  /* 0x000000140a00788c */ /* 0x000fe2000bf25270 */
[----:B--2---:R-:W-:-:S03]  /*33b0*/  UMOV UR4, URZ ;  /* 0x000000ff00047c82 */ /* 0x004fc60008000000 */
[----:B------:R-:W-:Y:S02]  /*33c0*/  USEL UR11, URZ, 0x1, UP1 ;  /* 0x00000001ff0b7887 */ /* 0x000fe40008800000 */
[----:B------:R-:W-:Y:S02]  /*33d0*/  USEL UR10, UR10, URZ, UP1 ;  /* 0x000000ff0a0a7287 */ /* 0x000fe40008800000 */
[----:B------:R-:W-:Y:S02]  /*33e0*/  UISETP.GE.AND UP1, UPT, UR52, 0x1, UPT ;  /* 0x000000013400788c */ /* 0x000fe4000bf26270 */
[----:B------:R-:W-:-:S07]  /*33f0*/  ULOP3.LUT UR11, UR22, UR11, URZ, 0x3c, !UPT ;  /* 0x0000000b160b7292 */ /* 0x000fce000f8e3cff */
[----:B------:R-:W-:Y:S05]  /*3400*/  BRA.U !UP1, `(.L_x_49) ;  /* 0x0000000d09287547 */ /* 0x000fea000b800000 */
[----:B------:R-:W-:Y:S02]  /*3410*/  HFMA2 R24, -RZ, RZ, 0, 1.4781951904296875e-05 ;  /* 0x000000f8ff187431 */ /* 0x000fe400000001ff */
[----:B------:R-:W-:Y:S02]  /*3420*/  IMAD.MOV.U32 R26, RZ, RZ, 0xf0 ;  /* 0x000000f0ff1a7424 */ /* 0x000fe400078e00ff */
[----:B------:R-:W-:Y:S02]  /*3430*/  HFMA2 R20, -RZ, RZ, 0, 7.62939453125e-06 ;  /* 0x00000080ff147431 */ /* 0x000fe400000001ff */
[----:B------:R-:W-:Y:S01]  /*3440*/  IMAD.MOV.U32 R25, RZ, RZ, 0x140 ;  /* 0x00000140ff197424 */ /* 0x000fe200078e00ff */
[----:B------:R-:W-:Y:S01]  /*3450*/  MOV R22, 0x80 ;  /* 0x0000008000167802 */ /* 0x000fe20000000f00 */
[----:B------:R-:W-:Y:S01]  /*3460*/  IMAD.MOV.U32 R23, RZ, RZ, 0x140 ;  /* 0x00000140ff177424 */ /* 0x000fe200078e00ff */
[----:B------:R-:W-:Y:S01]  /*3470*/  MOV R19, 0x80 ;  /* 0x0000008000137802 */ /* 0x000fe20000000f00 */
[----:B------:R-:W-:Y:S01]  /*3480*/  IMAD.MOV.U32 R21, RZ, RZ, 0x80 ;  /* 0x00000080ff157424 */ /* 0x000fe200078e00ff */
[----:B------:R-:W-:Y:S01]  /*3490*/  UMOV UR4, URZ ;  /* 0x000000ff00047c82 */ /* 0x000fe20008000000 */
[----:B------:R-:W-:-:S05]  /*34a0*/  UMOV UR48, URZ ;  /* 0x000000ff00307c82 */ /* 0x000fca0008000000 */
.L_x_56:
[----:B------:R-:W-:Y:S02]  /*34b0*/  UISETP.NE.U32.AND UP1, UPT, UR4, URZ, UPT ;  /* 0x000000ff0400728c */ /* 0x000fe4000bf25070 */
[----:B------:R-:W-:Y:S02]  /*34c0*/  USHF.L.U32 UR4, UR11, 0x1f, URZ ;  /* 0x0000001f0b047899 */ /* 0x000fe400080006ff */
[----:B------:R-:W-:Y:S04]  /*34d0*/  ULEA UR37, UR10, UR51, 0x3 ;  /* 0x000000330a257291 */ /* 0x000fe8000f8e18ff */
[----:B-1----:R-:W-:Y:S05]  /*34e0*/  MOV R0, UR4 ;  /* 0x0000000400007c02 */ /* 0x002fea0008000f00 */
[----:B------:R-:W1:Y:S02]  /*34f0*/  SYNCS.PHASECHK.TRANS64.TRYWAIT P0, [UR37], R0 ;  /* 0x00000000ff0075a7 */ /* 0x000e640008001125 */
[----:B-1--4-:R-:W-:Y:S05]  /*3500*/  @!P0 BRA `(.L_x_50) ;  /* 0x0000009400b88947 */ /* 0x012fea0003800000 */
.L_x_128:
[----:B------:R-:W-:Y:S01]  /*3510*/  USHF.L.U32 UR14, UR50, 0x1f, URZ ;  /* 0x0000001f320e7899 */ /* 0x000fe200080006ff */
[----:B------:R-:W-:Y:S01]  /*3520*/  HFMA2 R18, -RZ, RZ, 0, 3.814697265625e-06 ;  /* 0x00000040ff127431 */ /* 0x000fe200000001ff */
[----:B------:R-:W-:Y:S01]  /*3530*/  ULEA UR4, UR10, UR15, 0xd ;  /* 0x0000000f0a047291 */ /* 0x000fe2000f8e68ff */
[----:B------:R-:W-:Y:S03]  /*3540*/  MOV R17, 0x100 ;  /* 0x0000010000117802 */ /* 0x000fe60000000f00 */
[----:B-1----:R-:W-:Y:S01]  /*3550*/  MOV R0, UR14 ;  /* 0x0000000e00007c02 */ /* 0x002fe20008000f00 */
[----:B------:R-:W-:Y:S03]  /*3560*/  UIADD3 UR4, UPT, UPT, UR4, 0x10c00, URZ ;  /* 0x00010c0004047890 */ /* 0x000fe6000fffe0ff */
[----:B------:R-:W1:Y:S01]  /*3570*/  SYNCS.PHASECHK.TRANS64.TRYWAIT P0, [UR15+0x170], R0 ;  /* 0x00017000ff0075a7 */ /* 0x000e62000800110f */
[----:B------:R-:W-:Y:S04]  /*3580*/  USHF.R.U32.HI UR4, URZ, 0x4, UR4 ;  /* 0x00000004ff047899 */ /* 0x000fe80008011604 */
[----:B------:R-:W-:Y:S01]  /*3590*/  ULOP3.LUT UR4, UR4, 0x3fc0, URZ, 0xc0, !UPT ;  /* 0x00003fc004047892 */ /* 0x000fe2000f8ec0ff */
[----:B-1----:R-:W-:Y:S11]  /*35a0*/  @!P0 BRA `(.L_x_51) ;  /* 0x0000009400b08947 */ /* 0x002ff60003800000 */
.L_x_130:
[----:B------:R-:W-:Y:S01]  /*35b0*/  UIADD3 UR30, UPT, UPT, UR4, 0x40, URZ ;  /* 0x00000040041e7890 */ /* 0x000fe2000fffe0ff */
[----:B------:R-:W-:Y:S01]  /*35c0*/  R2UR UR6, R18 ;  /* 0x00000000120672ca */ /* 0x000fe200000e0000 */
[----:B------:R-:W-:Y:S01]  /*35d0*/  UIADD3 UR28, UPT, UPT, UR4, 0x80, URZ ;  /* 0x00000080041c7890 */ /* 0x000fe2000fffe0ff */
[----:B---3--:R-:W-:Y:S01]  /*35e0*/  R2UR UR7, R17 ;  /* 0x00000000110772ca */ /* 0x008fe200000e0000 */
[----:B------:R-:W-:Y:S01]  /*35f0*/  IMAD.MOV.U32 R2, RZ, RZ, 0x48 ;  /* 0x00000048ff027424 */ /* 0x000fe200078e00ff */
[----:B------:R-:W-:Y:S01]  /*3600*/  UIADD3 UR26, UPT, UPT, UR4, 0xc0, URZ ;  /* 0x000000c0041a7890 */ /* 0x000fe2000fffe0ff */
[----:B-1----:R-:W-:Y:S01]  /*3610*/  IMAD.MOV.U32 R0, RZ, RZ, 0x100 ;  /* 0x00000100ff007424 */ /* 0x002fe200078e00ff */
[----:B------:R-:W-:Y:S01]  /*3620*/  UMOV UR8, 0x0 ;  /* 0x0000000000087882 */ /* 0x000fe20000000000 */
[----:B------:R-:W-:Y:S01]  /*3630*/  UMOV UR9, 0x10110010 ;  /* 0x1011001000097882 */ /* 0x000fe20000000000 */
[----:B------:R-:W-:Y:S01]  /*3640*/  UMOV UR34, UR4 ;  /* 0x0000000400227c82 */ /* 0x000fe20008000000 */
[----:B------:R-:W-:Y:S01]  /*3650*/  UMOV UR35, 0x80004020 ;  /* 0x8000402000237882 */ /* 0x000fe20000000000 */
[----:B------:R-:W-:Y:S01]  /*3660*/  R2UR UR5, R2 ;  /* 0x00000000020572ca */ /* 0x000fe200000e0000 */
[----:B------:R-:W-:Y:S01]  /*3670*/  IMAD.MOV.U32 R2, RZ, RZ, 0x50 ;  /* 0x00000050ff027424 */ /* 0x000fe200078e00ff */
[----:B------:R-:W-:Y:S01]  /*3680*/  UMOV UR12, 0x0 ;  /* 0x00000000000c7882 */ /* 0x000fe20000000000 */
[----:B------:R-:W-:Y:S01]  /*3690*/  UMOV UR13, 0x10110010 ;  /* 0x10110010000d7882 */ /* 0x000fe20000000000 */
[----:B------:R-:W-:Y:S01]  /*36a0*/  UMOV UR31, 0x80004020 ;  /* 0x80004020001f7882 */ /* 0x000fe20000000000 */
[----:B------:R1:W-:Y:S01]  /*36b0*/  UTCHMMA.2CTA tmem[UR6], gdesc[UR34], tmem[UR7], tmem[UR8], idesc[UR9], UP1 ;  /* 0x00ff0822060079ea */ /* 0x0003e20008a00007 */
[----:B------:R-:W-:Y:S01]  /*36c0*/  UMOV UR29, 0x80004020 ;  /* 0x80004020001d7882 */ /* 0x000fe20000000000 */
[----:B------:R-:W-:Y:S01]  /*36d0*/  UIADD3 UR24, UPT, UPT, UR4, 0x100, URZ ;  /* 0x0000010004187890 */ /* 0x000fe2000fffe0ff */
[----:B------:R-:W-:Y:S01]  /*36e0*/  IMAD.MOV.U32 R18, RZ, RZ, 0x70 ;  /* 0x00000070ff127424 */ /* 0x000fe200078e00ff */
[----:B------:R-:W-:Y:S01]  /*36f0*/  UIADD3 UR22, UPT, UPT, UR4, 0x140, URZ ;  /* 0x0000014004167890 */ /* 0x000fe2000fffe0ff */
[----:B------:R-:W-:Y:S01]  /*3700*/  IMAD.MOV.U32 R17, RZ, RZ, 0x100 ;  /* 0x00000100ff117424 */ /* 0x000fe200078e00ff */
[----:B------:R-:W-:Y:S01]  /*3710*/  UMOV UR27, 0x80004020 ;  /* 0x80004020001b7882 */ /* 0x000fe20000000000 */
[----:B------:R-:W-:Y:S01]  /*3720*/  UMOV UR25, 0x80004020 ;  /* 0x8000402000197882 */ /* 0x000fe20000000000 */
[----:B------:R-:W-:Y:S01]  /*3730*/  UMOV UR23, 0x80004020 ;  /* 0x8000402000177882 */ /* 0x000fe20000000000 */
[C---:B-1----:R-:W-:Y:S02]  /*3740*/  R2UR UR8, R0.reuse ;  /* 0x00000000000872ca */ /* 0x042fe400000e0000 */
[----:B------:R-:W-:Y:S02]  /*3750*/  R2UR UR6, R0 ;  /* 0x00000000000672ca */ /* 0x000fe400000e0000 */
[----:B------:R-:W-:Y:S01]  /*3760*/  R2UR UR9, R2 ;  /* 0x00000000020972ca */ /* 0x000fe200000e0000 */
[----:B------:R-:W-:Y:S05]  /*3770*/  IMAD.MOV.U32 R2, RZ, RZ, 0x58 ;  /* 0x00000058ff027424 */ /* 0x000fea00078e00ff */
[----:B------:R-:W-:Y:S01]  /*3780*/  R2UR UR7, R2 ;  /* 0x00000000020772ca */ /* 0x000fe200000e0000 */
[----:B------:R-:W-:Y:S02]  /*3790*/  IMAD.MOV.U32 R2, RZ, RZ, 0x60 ;  /* 0x00000060ff027424 */ /* 0x000fe400078e00ff */
[----:B------:R1:W-:Y:S04]  /*37a0*/  UTCHMMA.2CTA tmem[UR5], gdesc[UR30], tmem[UR8], tmem[UR12], idesc[UR13], UPT ;  /* 0x00ff0c1e050079ea */ /* 0x0003e8000ba00008 */
[----:B------:R2:W-:Y:S01]  /*37b0*/  UTCHMMA.2CTA tmem[UR9], gdesc[UR28], tmem[UR6], tmem[UR12], idesc[UR13], UPT ;  /* 0x00ff0c1c090079ea */ /* 0x0005e2000ba00006 */
[----:B-1----:R-:W-:Y:S01]  /*37c0*/  R2UR UR8, R2 ;  /* 0x00000000020872ca */ /* 0x002fe200000e0000 */
[----:B------:R-:W-:Y:S01]  /*37d0*/  IMAD.MOV.U32 R2, RZ, RZ, 0x68 ;  /* 0x00000068ff027424 */ /* 0x000fe200078e00ff */
[----:B------:R-:W-:Y:S01]  /*37e0*/  R2UR UR5, R0 ;  /* 0x00000000000572ca */ /* 0x000fe200000e0000 */
[----:B------:R-:W-:Y:S03]  /*37f0*/  IMAD.U32 R0, RZ, RZ, UR14 ;  /* 0x0000000eff007e24 */ /* 0x000fe6000f8e00ff */
[----:B--2---:R-:W-:Y:S09]  /*3800*/  R2UR UR9, R2 ;  /* 0x00000000020972ca */ /* 0x004ff200000e0000 */
[----:B------:R1:W-:Y:S01]  /*3810*/  UTCHMMA.2CTA tmem[UR7], gdesc[UR26], tmem[UR5], tmem[UR12], idesc[UR13], UPT ;  /* 0x00ff0c1a070079ea */ /* 0x0003e2000ba00005 */
[----:B------:R1:W-:Y:S03]  /*3820*/  UTCHMMA.2CTA tmem[UR8], gdesc[UR24], tmem[UR6], tmem[UR12], idesc[UR13], UPT ;  /* 0x00ff0c18080079ea */ /* 0x0003e6000ba00006 */
[----:B------:R1:W-:Y:S01]  /*3830*/  UTCHMMA.2CTA tmem[UR9], gdesc[UR22], tmem[UR5], tmem[UR12], idesc[UR13], UPT ;  /* 0x00ff0c16090079ea */ /* 0x0003e2000ba00005 */
[----:B------:R-:W2:Y:S02]  /*3840*/  SYNCS.PHASECHK.TRANS64.TRYWAIT P0, [UR15+0x180], R0 ;  /* 0x00018000ff0075a7 */ /* 0x000ea4000800110f */
[----:B-12---:R-:W-:Y:S05]  /*3850*/  @!P0 BRA `(.L_x_52) ;  /* 0x0000009400248947 */ /* 0x006fea0003800000 */
.L_x_132:
[----:B------:R-:W-:Y:S01]  /*3860*/  UIADD3 UR20, UPT, UPT, UR4, 0x180, URZ ;  /* 0x0000018004147890 */ /* 0x000fe2000fffe0ff */
[----:B------:R-:W-:Y:S01]  /*3870*/  R2UR UR8, R18 ;  /* 0x00000000120872ca */ /* 0x000fe200000e0000 */
[----:B------:R-:W-:Y:S01]  /*3880*/  UIADD3 UR18, UPT, UPT, UR4, 0x1c0, URZ ;  /* 0x000001c004127890 */ /* 0x000fe2000fffe0ff */
[----:B------:R-:W-:Y:S01]  /*3890*/  R2UR UR9, R17 ;  /* 0x00000000110972ca */ /* 0x000fe200000e0000 */
[----:B------:R-:W-:Y:S01]  /*38a0*/  UIADD3 UR4, UPT, UPT, UR10, 0x1, URZ ;  /* 0x000000010a047890 */ /* 0x000fe2000fffe0ff */
[----:B-1----:R-:W-:Y:S01]  /*38b0*/  IMAD.MOV.U32 R0, RZ, RZ, 0x100 ;  /* 0x00000100ff007424 */ /* 0x002fe200078e00ff */
[----:B------:R-:W-:Y:S01]  /*38c0*/  UMOV UR7, 0x10110010 ;  /* 0x1011001000077882 */ /* 0x000fe20000000000 */
[----:B------:R-:W-:Y:S01]  /*38d0*/  UMOV UR6, 0x0 ;  /* 0x0000000000067882 */ /* 0x000fe20000000000 */
[----:B------:R-:W-:Y:S01]  /*38e0*/  UISETP.NE.AND UP2, UPT, UR4, 0x14, UPT ;  /* 0x000000140400788c */ /* 0x000fe2000bf45270 */
[----:B------:R-:W-:Y:S01]  /*38f0*/  IMAD.MOV.U32 R2, RZ, RZ, 0x78 ;  /* 0x00000078ff027424 */ /* 0x000fe200078e00ff */
[----:B------:R-:W-:Y:S01]  /*3900*/  UMOV UR21, 0x80004020 ;  /* 0x8000402000157882 */ /* 0x000fe20000000000 */
[----:B------:R-:W-:Y:S01]  /*3910*/  UMOV UR12, 0x0 ;  /* 0x00000000000c7882 */ /* 0x000fe20000000000 */
[----:B------:R-:W-:Y:S02]  /*3920*/  USEL UR5, URZ, 0x1, UP2 ;  /* 0x00000001ff057887 */ /* 0x000fe40009000000 */
[----:B------:R-:W-:Y:S02]  /*3930*/  USEL UR32, UR4, URZ, UP2 ;  /* 0x000000ff04207287 */ /* 0x000fe40009000000 */
[----:B------:R1:W-:Y:S01]  /*3940*/  UTCHMMA.2CTA tmem[UR8], gdesc[UR20], tmem[UR9], tmem[UR6], idesc[UR7], UPT ;  /* 0x00ff0614080079ea */ /* 0x0003e2000ba00009 */
[----:B------:R-:W-:Y:S02]  /*3950*/  ULOP3.LUT UR36, UR11, UR5, URZ, 0x3c, !UPT ;  /* 0x000000050b247292 */ /* 0x000fe4000f8e3cff */
[----:B------:R-:W-:Y:S02]  /*3960*/  ULEA UR33, UR32, UR51, 0x3 ;  /* 0x0000003320217291 */ /* 0x000fe4000f8e18ff */
[----:B------:R-:W-:Y:S01]  /*3970*/  USHF.L.U32 UR4, UR36, 0x1f, URZ ;  /* 0x0000001f24047899 */ /* 0x000fe200080006ff */
[----:B------:R-:W-:Y:S01]  /*3980*/  UMOV UR13, 0x10110010 ;  /* 0x10110010000d7882 */ /* 0x000fe20000000000 */
[----:B------:R-:W-:Y:S01]  /*3990*/  UMOV UR19, 0x80004020 ;  /* 0x8000402000137882 */ /* 0x000fe20000000000 */
[----:B-1----:R-:W-:Y:S03]  /*39a0*/  R2UR UR7, R0 ;  /* 0x00000000000772ca */ /* 0x002fe600000e0000 */
[----:B------:R-:W-:Y:S01]  /*39b0*/  IMAD.U32 R0, RZ, RZ, UR4 ;  /* 0x00000004ff007e24 */ /* 0x000fe2000f8e00ff */
[----:B------:R-:W-:Y:S11]  /*39c0*/  R2UR UR6, R2 ;  /* 0x00000000020672ca */ /* 0x000ff600000e0000 */
[----:B------:R-:W-:Y:S02]  /*39d0*/  @!UPT UIADD3 URZ, UPT, UPT, URZ, URZ, URZ ;  /* 0x000000fffffff290 */ /* 0x000fe4000fffe0ff */
[----:B------:R1:W-:Y:S01]  /*39e0*/  UTCHMMA.2CTA tmem[UR6], gdesc[UR18], tmem[UR7], tmem[UR12], idesc[UR13], UPT ;  /* 0x00ff0c12060079ea */ /* 0x0003e2000ba00007 */
[----:B------:R-:W2:Y:S02]  /*39f0*/  SYNCS.PHASECHK.TRANS64.TRYWAIT P0, [UR33], R0 ;  /* 0x00000000ff0075a7 */ /* 0x000ea40008001121 */
[----:B-12---:R-:W-:Y:S05]  /*3a00*/  @!P0 BRA `(.L_x_53) ;  /* 0x0000009000d88947 */ /* 0x006fea0003800000 */
.L_x_134:
[----:B------:R-:W-:Y:S01]  /*3a10*/  ULEA UR6, UR32, UR15, 0xd ;  /* 0x0000000f20067291 */ /* 0x000fe2000f8e68ff */
[----:B-1----:R-:W-:Y:S01]  /*3a20*/  MOV.SPILL R0, UR18 ;  /* 0x0000001200007c02 */ /* 0x002fe20009000f00 */
[----:B------:R-:W-:Y:S01]  /*3a30*/  UIADD3 UR4, UPT, UPT, UR44, -0x400, URZ ;  /* 0xfffffc002c047890 */ /* 0x000fe2000fffe0ff */
[----:B------:R-:W-:Y:S01]  /*3a40*/  IMAD.MOV.U32 R3, RZ, RZ, RZ ;  /* 0x000000ffff037224 */ /* 0x000fe200078e00ff */
[----:B------:R-:W-:Y:S01]  /*3a50*/  UIADD3 UR6, UPT, UPT, UR6, 0x10c00, URZ ;  /* 0x00010c0006067890 */ /* 0x000fe2000fffe0ff */
[----:B------:R-:W-:Y:S01]  /*3a60*/  MOV.SPILL R2, UR19 ;  /* 0x0000001300027c02 */ /* 0x000fe20009000f00 */
[----:B------:R-:W-:Y:S01]  /*3a70*/  UIADD3 UR8, UPT, UPT, UR42, -0x400, URZ ;  /* 0xfffffc002a087890 */ /* 0x000fe2000fffe0ff */
[----:B------:R-:W-:Y:S01]  /*3a80*/  IMAD.MOV.U32 R18, RZ, RZ, 0xc0 ;  /* 0x000000c0ff127424 */ /* 0x000fe200078e00ff */
[----:B------:R-:W-:Y:S01]  /*3a90*/  USHF.R.U32.HI UR6, URZ, 0x4, UR6 ;  /* 0x00000004ff067899 */ /* 0x000fe20008011606 */
[C---:B------:R-:W-:Y:S01]  /*3aa0*/  R2UR UR12, R3.reuse ;  /* 0x00000000030c72ca */ /* 0x040fe200000e0000 */
[----:B------:R-:W-:Y:S01]  /*3ab0*/  UMOV UR18, 0x0 ;  /* 0x0000000000127882 */ /* 0x000fe20000000000 */
[----:B------:R-:W-:Y:S01]  /*3ac0*/  UMOV UR46, 0x0 ;  /* 0x00000000002e7882 */ /* 0x000fe20000000000 */
[----:B------:R-:W-:Y:S01]  /*3ad0*/  ULOP3.LUT UR6, UR6, 0x3fc0, URZ, 0xc0, !UPT ;  /* 0x00003fc006067892 */ /* 0x000fe2000f8ec0ff */
[----:B------:R-:W-:Y:S01]  /*3ae0*/  IMAD.MOV.U32 R17, RZ, RZ, 0x140 ;  /* 0x00000140ff117424 */ /* 0x000fe200078e00ff */
[----:B------:R-:W-:Y:S01]  /*3af0*/  UMOV UR47, 0x10200010 ;  /* 0x10200010002f7882 */ /* 0x000fe20000000000 */
[----:B------:R-:W-:Y:S01]  /*3b00*/  UMOV UR5, UR45 ;  /* 0x0000002d00057c82 */ /* 0x000fe20008000000 */
[----:B------:R-:W-:Y:S02]  /*3b10*/  ULOP3.LUT UR10, UR6, 0x10000, URZ, 0xfc, !UPT ;  /* 0x00010000060a7892 */ /* 0x000fe4000f8efcff */
[----:B------:R-:W-:Y:S02]  /*3b20*/  UIADD3 UR6, UPT, UPT, UR40, -0x400, URZ ;  /* 0xfffffc0028067890 */ /* 0x000fe4000fffe0ff */
[----:B------:R-:W-:Y:S01]  /*3b30*/  UIADD3 UR16, UPT, UPT, UR10, 0x2, URZ ;  /* 0x000000020a107890 */ /* 0x000fe2000fffe0ff */
[----:B------:R-:W-:Y:S01]  /*3b40*/  UMOV UR11, 0x40004040 ;  /* 0x40004040000b7882 */ /* 0x000fe20000000000 */
[----:B------:R-:W-:Y:S01]  /*3b50*/  UMOV UR19, 0x10200010 ;  /* 0x1020001000137882 */ /* 0x000fe20000000000 */
[----:B------:R-:W-:Y:S02]  /*3b60*/  UMOV UR9, UR43 ;  /* 0x0000002b00097c82 */ /* 0x000fe40008000000 */
[----:B------:R1:W-:Y:S01]  /*3b70*/  UTCHMMA.2CTA gdesc[UR4], gdesc[UR10], tmem[UR12], tmem[UR46], idesc[UR47], !UPT ;  /* 0x00ff2e0a040075ea */ /* 0x0003e2000fa0000c */
[----:B------:R-:W-:Y:S01]  /*3b80*/  UMOV UR17, 0x40004040 ;  /* 0x4000404000117882 */ /* 0x000fe20000000000 */
[----:B------:R-:W-:Y:S01]  /*3b90*/  UMOV UR7, UR41 ;  /* 0x0000002900077c82 */ /* 0x000fe20008000000 */
[----:B------:R-:W-:Y:S01]  /*3ba0*/  UMOV UR13, 0x40004040 ;  /* 0x40004040000d7882 */ /* 0x000fe20000000000 */
[C---:B-1----:R-:W-:Y:S01]  /*3bb0*/  R2UR UR46, R3.reuse ;  /* 0x00000000032e72ca */ /* 0x042fe200000e0000 */
[----:B------:R-:W-:Y:S01]  /*3bc0*/  UIADD3 UR12, UPT, UPT, UR10, 0x4, URZ ;  /* 0x000000040a0c7890 */ /* 0x000fe2000fffe0ff */
[----:B------:R-:W-:Y:S01]  /*3bd0*/  R2UR UR47, R3 ;  /* 0x00000000032f72ca */ /* 0x000fe200000e0000 */
[----:B------:R-:W-:Y:S01]  /*3be0*/  UIADD3 UR4, UPT, UPT, UR10, 0x6, URZ ;  /* 0x000000060a047890 */ /* 0x000fe2000fffe0ff */
[----:B------:R-:W-:Y:S09]  /*3bf0*/  UMOV UR5, 0x40004040 ;  /* 0x4000404000057882 */ /* 0x000ff20000000000 */
[----:B------:R1:W-:Y:S02]  /*3c00*/  UTCHMMA.2CTA gdesc[UR8], gdesc[UR16], tmem[UR46], tmem[UR18], idesc[UR19], UPT ;  /* 0x00ff1210080075ea */ /* 0x0003e4000ba0002e */
[----:B------:R2:W-:Y:S01]  /*3c10*/  UTCHMMA.2CTA gdesc[UR6], gdesc[UR12], tmem[UR47], tmem[UR18], idesc[UR19], UPT ;  /* 0x00ff120c060075ea */ /* 0x0005e2000ba0002f */
[----:B-1----:R-:W-:Y:S01]  /*3c20*/  UIADD3 UR8, UPT, UPT, UR38, -0x400, URZ ;  /* 0xfffffc0026087890 */ /* 0x002fe2000fffe0ff */
[----:B--2---:R-:W-:Y:S01]  /*3c30*/  R2UR.FILL UR18, R0 ;  /* 0x00000000001272ca */ /* 0x004fe200004e0000 */
[----:B------:R-:W-:Y:S01]  /*3c40*/  IMAD.MOV.U32 R0, RZ, RZ, RZ ;  /* 0x000000ffff007224 */ /* 0x000fe200078e00ff */
[----:B------:R-:W-:Y:S01]  /*3c50*/  UMOV UR46, 0x0 ;  /* 0x00000000002e7882 */ /* 0x000fe20000000000 */
[----:B------:R-:W-:Y:S01]  /*3c60*/  UMOV UR47, 0x10200010 ;  /* 0x10200010002f7882 */ /* 0x000fe20000000000 */
[----:B------:R-:W-:Y:S01]  /*3c70*/  UMOV UR9, UR39 ;  /* 0x0000002700097c82 */ /* 0x000fe20008000000 */
[----:B------:R-:W-:Y:S02]  /*3c80*/  R2UR.FILL UR19, R2 ;  /* 0x00000000021372ca */ /* 0x000fe400004e0000 */
[----:B------:R-:W-:Y:S01]  /*3c90*/  R2UR UR49, R0 ;  /* 0x00000000003172ca */ /* 0x000fe200000e0000 */
[----:B------:R-:W-:Y:S11]  /*3ca0*/  IMAD.U32 R0, RZ, RZ, UR14 ;  /* 0x0000000eff007e24 */ /* 0x000ff6000f8e00ff */
[----:B------:R-:W-:Y:S01]  /*3cb0*/  @!UPT UIADD3 URZ, UPT, UPT, URZ, URZ, URZ ;  /* 0x000000fffffff290 */ /* 0x000fe2000fffe0ff */
[----:B------:R1:W-:Y:S02]  /*3cc0*/  UTCHMMA.2CTA gdesc[UR8], gdesc[UR4], tmem[UR49], tmem[UR46], idesc[UR47], UPT ;  /* 0x00ff2e04080075ea */ /* 0x0003e4000ba00031 */
[----:B-1----:R-:W-:Y:S02]  /*3cd0*/  UMOV UR46, 0x3 ;  /* 0x00000003002e7882 */ /* 0x002fe40000000000 */
[----:B------:R1:W-:Y:S01]  /*3ce0*/  UTCBAR.2CTA.MULTICAST [UR56], URZ, UR46 ;  /* 0x000000ff380073e9 */ /* 0x0003e2000820082e */
[----:B------:R-:W2:Y:S02]  /*3cf0*/  SYNCS.PHASECHK.TRANS64.TRYWAIT P0, [UR15+0x178], R0 ;  /* 0x00017800ff0075a7 */ /* 0x000ea4000800110f */
[----:B-12---:R-:W-:Y:S05]  /*3d00*/  @!P0 BRA `(.L_x_54) ;  /* 0x0000009000388947 */ /* 0x006fea0003800000 */
.L_x_136:
[----:B------:R-:W-:Y:S01]  /*3d10*/  R2UR UR46, R18 ;  /* 0x00000000122e72ca */ /* 0x000fe200000e0000 */
[----:B-1----:R-:W-:Y:S01]  /*3d20*/  IMAD.MOV.U32 R0, RZ, RZ, 0x140 ;  /* 0x00000140ff007424 */ /* 0x002fe200078e00ff */
[----:B------:R-:W-:Y:S01]  /*3d30*/  R2UR UR47, R17 ;  /* 0x00000000112f72ca */ /* 0x000fe200000e0000 */
[----:B------:R-:W-:Y:S01]  /*3d40*/  IMAD.MOV.U32 R2, RZ, RZ, 0xc8 ;  /* 0x000000c8ff027424 */ /* 0x000fe200078e00ff */
[----:B------:R-:W-:Y:S01]  /*3d50*/  UMOV UR7, 0x10110010 ;  /* 0x1011001000077882 */ /* 0x000fe20000000000 */
[----:B------:R-:W-:Y:S01]  /*3d60*/  UMOV UR6, 0x0 ;  /* 0x0000000000067882 */ /* 0x000fe20000000000 */
[----:B------:R-:W-:Y:S02]  /*3d70*/  R2UR UR9, R0 ;  /* 0x00000000000972ca */ /* 0x000fe400000e0000 */
[----:B------:R-:W-:Y:S01]  /*3d80*/  R2UR UR8, R2 ;  /* 0x00000000020872ca */ /* 0x000fe200000e0000 */
[----:B------:R-:W-:Y:S06]  /*3d90*/  IMAD.MOV.U32 R2, RZ, RZ, 0xd0 ;  /* 0x000000d0ff027424 */ /* 0x000fec00078e00ff */
[----:B------:R1:W-:Y:S06]  /*3da0*/  UTCHMMA.2CTA tmem[UR46], gdesc[UR34], tmem[UR47], tmem[UR6], idesc[UR7], UP1 ;  /* 0x00ff06222e0079ea */ /* 0x0003ec0008a0002f */
[----:B------:R2:W-:Y:S01]  /*3db0*/  UTCHMMA.2CTA tmem[UR8], gdesc[UR30], tmem[UR9], tmem[UR6], idesc[UR7], UPT ;  /* 0x00ff061e080079ea */ /* 0x0005e2000ba00009 */
[C---:B-1----:R-:W-:Y:S02]  /*3dc0*/  R2UR UR35, R0.reuse ;  /* 0x00000000002372ca */ /* 0x042fe400000e0000 */
[----:B--2---:R-:W-:Y:S01]  /*3dd0*/  R2UR UR7, R0 ;  /* 0x00000000000772ca */ /* 0x004fe200000e0000 */
[----:B------:R-:W-:Y:S01]  /*3de0*/  IMAD.U32 R0, RZ, RZ, UR14 ;  /* 0x0000000eff007e24 */ /* 0x000fe2000f8e00ff */
[----:B------:R-:W-:Y:S01]  /*3df0*/  R2UR UR6, R2 ;  /* 0x00000000020672ca */ /* 0x000fe200000e0000 */
[----:B------:R-:W-:Y:S05]  /*3e00*/  IMAD.MOV.U32 R2, RZ, RZ, 0xd8 ;  /* 0x000000d8ff027424 */ /* 0x000fea00078e00ff */
[----:B------:R-:W-:Y:S01]  /*3e10*/  R2UR UR34, R2 ;  /* 0x00000000022272ca */ /* 0x000fe200000e0000 */
[----:B------:R-:W-:Y:S05]  /*3e20*/  IMAD.MOV.U32 R2, RZ, RZ, 0xe0 ;  /* 0x000000e0ff027424 */ /* 0x000fea00078e00ff */
[----:B------:R-:W-:Y:S01]  /*3e30*/  R2UR UR8, R2 ;  /* 0x00000000020872ca */ /* 0x000fe200000e0000 */
[----:B------:R1:W-:Y:S01]  /*3e40*/  UTCHMMA.2CTA tmem[UR6], gdesc[UR28], tmem[UR7], tmem[UR76], idesc[UR77], UPT ;  /* 0x00ff4c1c060079ea */ /* 0x0003e2000ba00007 */
[----:B------:R-:W-:Y:S05]  /*3e50*/  IMAD.MOV.U32 R2, RZ, RZ, 0xe8 ;  /* 0x000000e8ff027424 */ /* 0x000fea00078e00ff */
[----:B------:R2:W-:Y:S06]  /*3e60*/  UTCHMMA.2CTA tmem[UR34], gdesc[UR26], tmem[UR35], tmem[UR74], idesc[UR75], UPT ;  /* 0x00ff4a1a220079ea */ /* 0x0005ec000ba00023 */
[----:B------:R2:W-:Y:S01]  /*3e70*/  UTCHMMA.2CTA tmem[UR8], gdesc[UR24], tmem[UR9], tmem[UR72], idesc[UR73], UPT ;  /* 0x00ff4818080079ea */ /* 0x0005e2000ba00009 */
[----:B-1----:R-:W-:Y:S11]  /*3e80*/  R2UR UR6, R2 ;  /* 0x00000000020672ca */ /* 0x002ff600000e0000 */
[----:B------:R-:W-:Y:S02]  /*3e90*/  @!UPT UIADD3 URZ, UPT, UPT, URZ, URZ, URZ ;  /* 0x000000fffffff290 */ /* 0x000fe4000fffe0ff */
[----:B------:R2:W-:Y:S01]  /*3ea0*/  UTCHMMA.2CTA tmem[UR6], gdesc[UR22], tmem[UR7], tmem[UR70], idesc[UR71], UPT ;  /* 0x00ff4616060079ea */ /* 0x0005e2000ba00007 */
[----:B------:R-:W1:Y:S02]  /*3eb0*/  SYNCS.PHASECHK.TRANS64.TRYWAIT P0, [UR15+0x188], R0 ;  /* 0x00018800ff0075a7 */ /* 0x000e64000800110f */
[----:B-12---:R-:W-:Y:S05]  /*3ec0*/  @!P0 BRA `(.L_x_55) ;  /* 0x0000008c00e88947 */ /* 0x006fea0003800000 */
.L_x_138:
[----:B------:R-:W-:Y:S01]  /*3ed0*/  UIADD3 UR6, UPT, UPT, UR37, 0xa0, URZ ;  /* 0x000000a025067890 */ /* 0x000fe2000fffe0ff */
[----:B------:R-:W-:Y:S01]  /*3ee0*/  R2UR UR24, R25 ;  /* 0x00000000191872ca */ /* 0x000fe200000e0000 */
[----:B------:R-:W-:Y:S01]  /*3ef0*/  UIADD3 UR48, UPT, UPT, UR48, 0x1, URZ ;  /* 0x0000000130307890 */ /* 0x000fe2000fffe0ff */
[----:B------:R-:W-:Y:S01]  /*3f00*/  R2UR UR9, R26 ;  /* 0x000000001a0972ca */ /* 0x000fe200000e0000 */
[----:B------:R-:W-:Y:S01]  /*3f10*/  ULOP3.LUT UR50, UR50, 0x1, URZ, 0x3c, !UPT ;  /* 0x0000000132327892 */ /* 0x000fe2000f8e3cff */
[----:B------:R-:W-:Y:S02]  /*3f20*/  R2UR UR23, R23 ;  /* 0x00000000171772ca */ /* 0x000fe400000e0000 */
[----:B------:R-:W-:Y:S02]  /*3f30*/  R2UR UR7, R24 ;  /* 0x00000000180772ca */ /* 0x000fe400000e0000 */
[----:B------:R-:W-:Y:S02]  /*3f40*/  R2UR UR22, R22 ;  /* 0x00000000161672ca */ /* 0x000fe400000e0000 */
[----:B------:R-:W-:Y:S02]  /*3f50*/  R2UR UR8, R21 ;  /* 0x00000000150872ca */ /* 0x000fe400000e0000 */
[----:B------:R-:W-:Y:S03]  /*3f60*/  R2UR UR14, R20 ;  /* 0x00000000140e72ca */ /* 0x000fe600000e0000 */
[----:B------:R2:W-:Y:S04]  /*3f70*/  UTCHMMA.2CTA tmem[UR9], gdesc[UR20], tmem[UR24], tmem[UR68], idesc[UR69], UPT ;  /* 0x00ff4414090079ea */ /* 0x0005e8000ba00018 */
[----:B------:R3:W-:Y:S01]  /*3f80*/  UTCHMMA.2CTA tmem[UR7], gdesc[UR18], tmem[UR23], tmem[UR66], idesc[UR67], UPT ;  /* 0x00ff4212070079ea */ /* 0x0007e2000ba00017 */
[----:B------:R4:W-:Y:S01]  /*3f90*/  UTCBAR.2CTA.MULTICAST [UR6], URZ, UR55 ;  /* 0x000000ff060073e9 */ /* 0x0009e20008200837 */
[----:B------:R-:W-:Y:S02]  /*3fa0*/  UTCHMMA.2CTA gdesc[UR44], gdesc[UR10], tmem[UR22], tmem[UR64], idesc[UR65], !UPT ;  /* 0x00ff400a2c0075ea */ /* 0x000fe4000fa00016 */
[----:B------:R5:W-:Y:S02]  /*3fb0*/  UTCHMMA.2CTA gdesc[UR42], gdesc[UR16], tmem[UR8], tmem[UR62], idesc[UR63], UPT ;  /* 0x00ff3e102a0075ea */ /* 0x000be4000ba00008 */
[----:B------:R-:W-:Y:S01]  /*3fc0*/  UTCHMMA.2CTA gdesc[UR40], gdesc[UR12], tmem[UR14], tmem[UR60], idesc[UR61], UPT ;  /* 0x00ff3c0c280075ea */ /* 0x000fe2000ba0000e */
[----:B--2---:R-:W-:Y:S01]  /*3fd0*/  R2UR UR9, R19 ;  /* 0x00000000130972ca */ /* 0x004fe200000e0000 */
[----:B---3--:R-:W-:Y:S02]  /*3fe0*/  UIADD3 UR7, UPT, UPT, UR33, 0xa0, URZ ;  /* 0x000000a021077890 */ /* 0x008fe4000fffe0ff */
[----:B----4-:R-:W-:Y:S01]  /*3ff0*/  UIADD3 UR6, UPT, UPT, UR32, 0x1, URZ ;  /* 0x0000000120067890 */ /* 0x010fe2000fffe0ff */
[----:B------:R-:W-:Y:S03]  /*4000*/  UMOV UR18, 0x3 ;  /* 0x0000000300127882 */ /* 0x000fe60000000000 */
[----:B------:R-:W-:Y:S06]  /*4010*/  UISETP.NE.AND UP1, UPT, UR6, 0x14, UPT ;  /* 0x000000140600788c */ /* 0x000fec000bf25270 */
[----:B------:R2:W-:Y:S01]  /*4020*/  UTCHMMA.2CTA gdesc[UR38], gdesc[UR4], tmem[UR9], tmem[UR58], idesc[UR59], UPT ;  /* 0x00ff3a04260075ea */ /* 0x0005e2000ba00009 */
[----:B-----5:R-:W-:Y:S01]  /*4030*/  USEL UR8, URZ, 0x1, UP1 ;  /* 0x00000001ff087887 */ /* 0x020fe20008800000 */
[----:B------:R4:W-:Y:S01]  /*4040*/  UTCBAR.2CTA.MULTICAST [UR54], URZ, UR18 ;  /* 0x000000ff360073e9 */ /* 0x0009e20008200812 */
[----:B------:R-:W-:Y:S01]  /*4050*/  USEL UR10, UR6, URZ, UP1 ;  /* 0x000000ff060a7287 */ /* 0x000fe20008800000 */
[----:B------:R4:W-:Y:S01]  /*4060*/  UTCBAR.2CTA.MULTICAST [UR7], URZ, UR53 ;  /* 0x000000ff070073e9 */ /* 0x0009e20008200835 */
[----:B------:R-:W-:Y:S02]  /*4070*/  UISETP.NE.AND UP1, UPT, UR48, UR52, UPT ;  /* 0x000000343000728c */ /* 0x000fe4000bf25270 */
[----:B------:R-:W-:Y:S01]  /*4080*/  ULOP3.LUT UR11, UR36, UR8, URZ, 0x3c, !UPT ;  /* 0x00000008240b7292 */ /* 0x000fe2000f8e3cff */
[----:B--2---:R-:W-:Y:S06]  /*4090*/  UMOV UR4, 0x1 ;  /* 0x0000000100047882 */ /* 0x004fec0000000000 */
[----:B------:R-:W-:Y:S05]  /*40a0*/  BRA.U UP1, `(.L_x_56) ;  /* 0xfffffff501007547 */ /* 0x000fea000b83ffff */
.L_x_49:
[----:B------:R-:W-:Y:S01]  /*40b0*/  R2UR UR8, R9 ;  /* 0x00000000090872ca */ /* 0x000fe200000e0000 */
[----:B------:R-:W-:Y:S01]  /*40c0*/  UISETP.NE.U32.AND UP1, UPT, UR4, URZ, UPT ;  /* 0x000000ff0400728c */ /* 0x000fe2000bf25070 */
[----:B---34-:R-:W-:Y:S01]  /*40d0*/  R2UR UR7, R13 ;  /* 0x000000000d0772ca */ /* 0x018fe200000e0000 */
[----:B------:R-:W-:Y:S01]  /*40e0*/  USHF.L.U32 UR4, UR11, 0x1f, URZ ;  /* 0x0000001f0b047899 */ /* 0x000fe200080006ff */
[----:B------:R-:W-:Y:S01]  /*40f0*/  R2UR UR6, R8 ;  /* 0x00000000080672ca */ /* 0x000fe200000e0000 */
[----:B------:R-:W-:Y:S01]  /*4100*/  ULEA UR14, UR10, UR15, 0x3 ;  /* 0x0000000f0a0e7291 */ /* 0x000fe2000f8e18ff */
[----:B------:R-:W-:-:S03]  /*4110*/  R2UR UR5, R12 ;  /* 0x000000000c0572ca */ /* 0x000fc600000e0000 */
[----:B-1----:R-:W-:-:S06]  /*4120*/  IMAD.U32 R0, RZ, RZ, UR4 ;  /* 0x00000004ff007e24 */ /* 0x002fcc000f8e00ff */
[----:B------:R1:W-:Y:S04]  /*4130*/  UTCBAR.2CTA.MULTICAST [UR7], URZ, UR8 ;  /* 0x000000ff070073e9 */ /* 0x0003e80008200808 */
[----:B------:R1:W-:Y:S01]  /*4140*/  UTCBAR.2CTA.MULTICAST [UR5], URZ, UR6 ;  /* 0x000000ff050073e9 */ /* 0x0003e20008200806 */
[----:B------:R-:W2:Y:S02]  /*4150*/  SYNCS.PHASECHK.TRANS64.TRYWAIT P0, [UR14+0x20], R0 ;  /* 0x00002000ff0075a7 */ /* 0x000ea4000800110e */
[----:B-12---:R-:W-:Y:S05]  /*4160*/  @!P0 BRA `(.L_x_57) ;  /* 0x0000008c00608947 */ /* 0x006fea0003800000 */
.L_x_140:
[----:B------:R-:W-:Y:S01]  /*4170*/  USHF.L.U32 UR4, UR50, 0x1f, URZ ;  /* 0x0000001f32047899 */ /* 0x000fe200080006ff */
[----:B------:R-:W-:Y:S01]  /*4180*/  HFMA2 R18, -RZ, RZ, 0, 3.814697265625e-06 ;  /* 0x00000040ff127431 */ /* 0x000fe200000001ff */
[----:B------:R-:W-:Y:S01]  /*4190*/  ULEA UR5, UR10, UR15, 0xd ;  /* 0x0000000f0a057291 */ /* 0x000fe2000f8e68ff */
[----:B------:R-:W-:-:S03]  /*41a0*/  MOV R17, 0x100 ;  /* 0x0000010000117802 */ /* 0x000fc60000000f00 */
[----:B-1----:R-:W-:Y:S01]  /*41b0*/  MOV R0, UR4 ;  /* 0x0000000400007c02 */ /* 0x002fe20008000f00 */
[----:B------:R-:W-:-:S03]  /*41c0*/  UIADD3 UR5, UPT, UPT, UR5, 0x10c00, URZ ;  /* 0x00010c0005057890 */ /* 0x000fc6000fffe0ff */
[----:B------:R-:W1:Y:S01]  /*41d0*/  SYNCS.PHASECHK.TRANS64.TRYWAIT P0, [UR15+0x170], R0 ;  /* 0x00017000ff0075a7 */ /* 0x000e62000800110f */
[----:B------:R-:W-:-:S04]  /*41e0*/  USHF.R.U32.HI UR5, URZ, 0x4, UR5 ;  /* 0x00000004ff057899 */ /* 0x000fc80008011605 */
[----:B------:R-:W-:Y:S01]  /*41f0*/  ULOP3.LUT UR5, UR5, 0x3fc0, URZ, 0xc0, !UPT ;  /* 0x00003fc005057892 */ /* 0x000fe2000f8ec0ff */
[----:B-1----:R-:W-:Y:S11]  /*4200*/  @!P0 BRA `(.L_x_58) ;  /* 0x0000008c00588947 */ /* 0x002ff60003800000 */
.L_x_142:
[----:B------:R-:W-:Y:S01]  /*4210*/  R2UR UR8, R18 ;  /* 0x00000000120872ca */ /* 0x000fe200000e0000 */
[----:B------:R-:W-:Y:S01]  /*4220*/  IMAD.MOV.U32 R2, RZ, RZ, 0x48 ;  /* 0x00000048ff027424 */ /* 0x000fe200078e00ff */
[----:B------:R-:W-:Y:S01]  /*4230*/  R2UR UR12, R17 ;  /* 0x00000000110c72ca */ /* 0x000fe200000e0000 */
[----:B-1----:R-:W-:Y:S01]  /*4240*/  IMAD.MOV.U32 R0, RZ, RZ, 0x100 ;  /* 0x00000100ff007424 */ /* 0x002fe200078e00ff */
[----:B------:R-:W-:Y:S01]  /*4250*/  UMOV UR6, 0x0 ;  /* 0x0000000000067882 */ /* 0x000fe20000000000 */
[----:B------:R-:W-:Y:S01]  /*4260*/  UMOV UR7, 0x10110010 ;  /* 0x1011001000077882 */ /* 0x000fe20000000000 */
[----:B------:R-:W-:Y:S01]  /*4270*/  UMOV UR24, UR5 ;  /* 0x0000000500187c82 */ /* 0x000fe20008000000 */
[----:B------:R-:W-:Y:S01]  /*4280*/  UMOV UR25, 0x80004020 ;  /* 0x8000402000197882 */ /* 0x000fe20000000000 */
[----:B------:R-:W-:Y:S01]  /*4290*/  UIADD3 UR22, UPT, UPT, UR5, 0x40, URZ ;  /* 0x0000004005167890 */ /* 0x000fe2000fffe0ff */
[----:B------:R-:W-:Y:S01]  /*42a0*/  IMAD.MOV.U32 R18, RZ, RZ, 0x70 ;  /* 0x00000070ff127424 */ /* 0x000fe200078e00ff */
[----:B------:R-:W-:Y:S01]  /*42b0*/  UMOV UR26, 0x0 ;  /* 0x00000000001a7882 */ /* 0x000fe20000000000 */
[----:B------:R-:W-:Y:S01]  /*42c0*/  UMOV UR27, 0x10110010 ;  /* 0x10110010001b7882 */ /* 0x000fe20000000000 */
[----:B------:R-:W-:Y:S01]  /*42d0*/  UMOV UR23, 0x80004020 ;  /* 0x8000402000177882 */ /* 0x000fe20000000000 */
[----:B------:R-:W-:Y:S01]  /*42e0*/  UIADD3 UR20, UPT, UPT, UR5, 0x80, URZ ;  /* 0x0000008005147890 */ /* 0x000fe2000fffe0ff */
[----:B------:R-:W-:Y:S01]  /*42f0*/  IMAD.MOV.U32 R17, RZ, RZ, 0x100 ;  /* 0x00000100ff117424 */ /* 0x000fe200078e00ff */
[----:B------:R1:W-:Y:S01]  /*4300*/  UTCHMMA.2CTA tmem[UR8], gdesc[UR24], tmem[UR12], tmem[UR6], idesc[UR7], UP1 ;  /* 0x00ff0618080079ea */ /* 0x0003e20008a0000c */
[----:B------:R-:W-:Y:S01]  /*4310*/  UIADD3 UR18, UPT, UPT, UR5, 0xc0, URZ ;  /* 0x000000c005127890 */ /* 0x000fe2000fffe0ff */
[----:B------:R-:W-:Y:S01]  /*4320*/  UMOV UR21, 0x80004020 ;  /* 0x8000402000157882 */ /* 0x000fe20000000000 */
[----:B------:R-:W-:Y:S01]  /*4330*/  UMOV UR19, 0x80004020 ;  /* 0x8000402000137882 */ /* 0x000fe20000000000 */
[----:B------:R-:W-:Y:S01]  /*4340*/  UIADD3 UR16, UPT, UPT, UR5, 0x100, URZ ;  /* 0x0000010005107890 */ /* 0x000fe2000fffe0ff */
[----:B------:R-:W-:Y:S01]  /*4350*/  UMOV UR17, 0x80004020 ;  /* 0x8000402000117882 */ /* 0x000fe20000000000 */
[----:B------:R-:W-:Y:S01]  /*4360*/  UMOV UR13, 0x80004020 ;  /* 0x80004020000d7882 */ /* 0x000fe20000000000 */
[----:B-1----:R-:W-:Y:S01]  /*4370*/  R2UR UR6, R2 ;  /* 0x00000000020672ca */ /* 0x002fe200000e0000 */
[----:B------:R-:W-:Y:S01]  /*4380*/  IMAD.MOV.U32 R2, RZ, RZ, 0x50 ;  /* 0x00000050ff027424 */ /* 0x000fe200078e00ff */
[----:B------:R-:W-:-:S02]  /*4390*/  R2UR UR7, R0 ;  /* 0x00000000000772ca */ /* 0x000fc400000e0000 */
[----:B------:R-:W-:Y:S02]  /*43a0*/  R2UR UR8, R0 ;  /* 0x00000000000872ca */ /* 0x000fe400000e0000 */
[----:B------:R-:W-:Y:S01]  /*43b0*/  R2UR UR9, R2 ;  /* 0x00000000020972ca */ /* 0x000fe200000e0000 */
[----:B------:R-:W-:-:S05]  /*43c0*/  IMAD.MOV.U32 R2, RZ, RZ, 0x58 ;  /* 0x00000058ff027424 */ /* 0x000fca00078e00ff */
[----:B------:R-:W-:Y:S01]  /*43d0*/  R2UR UR12, R2 ;  /* 0x00000000020c72ca */ /* 0x000fe200000e0000 */
[----:B------:R-:W-:Y:S02]  /*43e0*/  IMAD.MOV.U32 R2, RZ, RZ, 0x60 ;  /* 0x00000060ff027424 */ /* 0x000fe400078e00ff */
[----:B------:R1:W-:Y:S04]  /*43f0*/  UTCHMMA.2CTA tmem[UR6], gdesc[UR22], tmem[UR7], tmem[UR26], idesc[UR27], UPT ;  /* 0x00ff1a16060079ea */ /* 0x0003e8000ba00007 */
[----:B------:R2:W-:Y:S01]  /*4400*/  UTCHMMA.2CTA tmem[UR9], gdesc[UR20], tmem[UR8], tmem[UR26], idesc[UR27], UPT ;  /* 0x00ff1a14090079ea */ /* 0x0005e2000ba00008 */
[----:B-1----:R-:W-:Y:S01]  /*4410*/  R2UR UR6, R0 ;  /* 0x00000000000672ca */ /* 0x002fe200000e0000 */
[----:B------:R-:W-:Y:S01]  /*4420*/  IMAD.U32 R0, RZ, RZ, UR4 ;  /* 0x00000004ff007e24 */ /* 0x000fe2000f8e00ff */
[----:B------:R-:W-:Y:S01]  /*4430*/  R2UR UR7, R2 ;  /* 0x00000000020772ca */ /* 0x000fe200000e0000 */
[----:B------:R-:W-:-:S05]  /*4440*/  IMAD.MOV.U32 R2, RZ, RZ, 0x68 ;  /* 0x00000068ff027424 */ /* 0x000fca00078e00ff */
[----:B--2---:R-:W-:-:S05]  /*4450*/  R2UR UR9, R2 ;  /* 0x00000000020972ca */ /* 0x004fca00000e0000 */
[----:B------:R1:W-:Y:S02]  /*4460*/  UTCHMMA.2CTA tmem[UR12], gdesc[UR18], tmem[UR6], tmem[UR26], idesc[UR27], UPT ;  /* 0x00ff1a120c0079ea */ /* 0x0003e4000ba00006 */
[----:B------:R2:W-:Y:S01]  /*4470*/  UTCHMMA.2CTA tmem[UR7], gdesc[UR16], tmem[UR8], tmem[UR26], idesc[UR27], UPT ;  /* 0x00ff1a10070079ea */ /* 0x0005e2000ba00008 */
[----:B-1----:R-:W-:-:S09]  /*4480*/  UIADD3 UR12, UPT, UPT, UR5, 0x140, URZ ;  /* 0x00000140050c7890 */ /* 0x002fd2000fffe0ff */
[----:B------:R2:W-:Y:S01]  /*4490*/  UTCHMMA.2CTA tmem[UR9], gdesc[UR12], tmem[UR6], tmem[UR26], idesc[UR27], UPT ;  /* 0x00ff1a0c090079ea */ /* 0x0005e2000ba00006 */
[----:B------:R-:W1:Y:S02]  /*44a0*/  SYNCS.PHASECHK.TRANS64.TRYWAIT P0, [UR15+0x180], R0 ;  /* 0x00018000ff0075a7 */ /* 0x000e64000800110f */
[----:B-12---:R-:W-:Y:S05]  /*44b0*/  @!P0 BRA `(.L_x_59) ;  /* 0x0000008800cc8947 */ /* 0x006fea0003800000 */
.L_x_144:
[----:B------:R-:W-:Y:S01]  /*44c0*/  IMAD.MOV.U32 R2, RZ, RZ, 0x78 ;  /* 0x00000078ff027424 */ /* 0x000fe200078e00ff */
[----:B------:R-:W-:Y:S01]  /*44d0*/  R2UR UR27, R18 ;  /* 0x00000000121b72ca */ /* 0x000fe200000e0000 */
[----:B-1----:R-:W-:Y:S01]  /*44e0*/  IMAD.MOV.U32 R0, RZ, RZ, 0x100 ;  /* 0x00000100ff007424 */ /* 0x002fe200078e00ff */
[----:B------:R-:W-:Y:S01]  /*44f0*/  R2UR UR28, R17 ;  /* 0x00000000111c72ca */ /* 0x000fe200000e0000 */
[----:B------:R-:W-:Y:S01]  /*4500*/  UIADD3 UR8, UPT, UPT, UR5, 0x180, URZ ;  /* 0x0000018005087890 */ /* 0x000fe2000fffe0ff */
[----:B------:R-:W-:Y:S01]  /*4510*/  R2UR UR30, R11 ;  /* 0x000000000b1e72ca */ /* 0x000fe200000e0000 */
[----:B------:R-:W-:Y:S01]  /*4520*/  UIADD3 UR6, UPT, UPT, UR5, 0x1c0, URZ ;  /* 0x000001c005067890 */ /* 0x000fe2000fffe0ff */
[----:B------:R-:W-:Y:S01]  /*4530*/  R2UR UR5, R2 ;  /* 0x00000000020572ca */ /* 0x000fe200000e0000 */
[----:B------:R-:W-:Y:S01]  /*4540*/  UMOV UR32, 0x0 ;  /* 0x0000000000207882 */ /* 0x000fe20000000000 */
[----:B------:R-:W-:Y:S01]  /*4550*/  R2UR UR26, R0 ;  /* 0x00000000001a72ca */ /* 0x000fe200000e0000 */
[----:B------:R-:W-:Y:S01]  /*4560*/  UMOV UR33, 0x10110010 ;  /* 0x1011001000217882 */ /* 0x000fe20000000000 */
[----:B------:R-:W-:Y:S01]  /*4570*/  UMOV UR9, 0x80004020 ;  /* 0x8000402000097882 */ /* 0x000fe20000000000 */
[----:B------:R-:W-:Y:S01]  /*4580*/  UMOV UR7, 0x80004020 ;  /* 0x8000402000077882 */ /* 0x000fe20000000000 */
[----:B------:R-:W-:Y:S01]  /*4590*/  IMAD.U32 R0, RZ, RZ, UR4 ;  /* 0x00000004ff007e24 */ /* 0x000fe2000f8e00ff */
[----:B------:R-:W-:Y:S01]  /*45a0*/  UMOV UR29, 0x3 ;  /* 0x00000003001d7882 */ /* 0x000fe20000000000 */
[----:B------:R-:W-:Y:S01]  /*45b0*/  IMAD.MOV.U32 R18, RZ, RZ, 0xc0 ;  /* 0x000000c0ff127424 */ /* 0x000fe200078e00ff */
[----:B------:R1:W-:Y:S01]  /*45c0*/  UTCHMMA.2CTA tmem[UR27], gdesc[UR8], tmem[UR28], tmem[UR32], idesc[UR33], UPT ;  /* 0x00ff20081b0079ea */ /* 0x0003e2000ba0001c */
[----:B------:R-:W-:-:S05]  /*45d0*/  IMAD.MOV.U32 R17, RZ, RZ, 0x140 ;  /* 0x00000140ff117424 */ /* 0x000fca00078e00ff */
[----:B------:R1:W-:Y:S01]  /*45e0*/  UTCHMMA.2CTA tmem[UR5], gdesc[UR6], tmem[UR26], tmem[UR32], idesc[UR33], UPT ;  /* 0x00ff2006050079ea */ /* 0x0003e2000ba0001a */
[----:B------:R1:W-:Y:S01]  /*45f0*/  UTCBAR.2CTA.MULTICAST [UR30], URZ, UR29 ;  /* 0x000000ff1e0073e9 */ /* 0x0003e2000820081d */
[----:B------:R-:W2:Y:S02]  /*4600*/  SYNCS.PHASECHK.TRANS64.TRYWAIT P0, [UR15+0x178], R0 ;  /* 0x00017800ff0075a7 */ /* 0x000ea4000800110f */
[----:B-12---:R-:W-:Y:S05]  /*4610*/  @!P0 BRA `(.L_x_60) ;  /* 0x0000008800948947 */ /* 0x006fea0003800000 */
.L_x_146:
[----:B------:R-:W-:Y:S01]  /*4620*/  R2UR UR29, R18 ;  /* 0x00000000121d72ca */ /* 0x000fe200000e0000 */
[----:B------:R-:W-:Y:S01]  /*4630*/  IMAD.MOV.U32 R2, RZ, RZ, 0xc8 ;  /* 0x000000c8ff027424 */ /* 0x000fe200078e00ff */
[----:B------:R-:W-:Y:S01]  /*4640*/  R2UR UR30, R17 ;  /* 0x00000000111e72ca */ /* 0x000fe200000e0000 */
[----:B------:R-:W-:Y:S01]  /*4650*/  UMOV UR26, 0x0 ;  /* 0x00000000001a7882 */ /* 0x000fe20000000000 */
[----:B------:R-:W-:Y:S01]  /*4660*/  UMOV UR27, 0x10110010 ;  /* 0x10110010001b7882 */ /* 0x000fe20000000000 */
[----:B-1----:R-:W-:Y:S01]  /*4670*/  IMAD.MOV.U32 R0, RZ, RZ, 0x140 ;  /* 0x00000140ff007424 */ /* 0x002fe200078e00ff */
[----:B------:R-:W-:Y:S01]  /*4680*/  UMOV UR32, 0x0 ;  /* 0x0000000000207882 */ /* 0x000fe20000000000 */
[----:B------:R-:W-:-:S03]  /*4690*/  UMOV UR33, 0x10110010 ;  /* 0x1011001000217882 */ /* 0x000fc60000000000 */
[----:B------:R-:W-:-:S05]  /*46a0*/  R2UR UR28, R0 ;  /* 0x00000000001c72ca */ /* 0x000fca00000e0000 */
[----:B------:R1:W-:Y:S02]  /*46b0*/  UTCHMMA.2CTA tmem[UR29], gdesc[UR24], tmem[UR30], tmem[UR26], idesc[UR27], UP1 ;  /* 0x00ff1a181d0079ea */ /* 0x0003e40008a0001e */
[----:B-1----:R-:W-:Y:S01]  /*46c0*/  R2UR UR27, R2 ;  /* 0x00000000021b72ca */ /* 0x002fe200000e0000 */
[----:B------:R-:W-:Y:S01]  /*46d0*/  IMAD.MOV.U32 R2, RZ, RZ, 0xd0 ;  /* 0x000000d0ff027424 */ /* 0x000fe200078e00ff */
[C---:B------:R-:W-:Y:S02]  /*46e0*/  R2UR UR26, R0.reuse ;  /* 0x00000000001a72ca */ /* 0x040fe400000e0000 */
[----:B------:R-:W-:Y:S02]  /*46f0*/  R2UR UR25, R0 ;  /* 0x00000000001972ca */ /* 0x000fe400000e0000 */
[----:B------:R-:W-:Y:S01]  /*4700*/  R2UR UR5, R2 ;  /* 0x00000000020572ca */ /* 0x000fe200000e0000 */
[----:B------:R-:W-:-:S05]  /*4710*/  IMAD.MOV.U32 R2, RZ, RZ, 0xd8 ;  /* 0x000000d8ff027424 */ /* 0x000fca00078e00ff */
[----:B------:R-:W-:Y:S01]  /*4720*/  R2UR UR24, R2 ;  /* 0x00000000021872ca */ /* 0x000fe200000e0000 */
[----:B------:R-:W-:Y:S01]  /*4730*/  IMAD.MOV.U32 R2, RZ, RZ, 0xe0 ;  /* 0x000000e0ff027424 */ /* 0x000fe200078e00ff */
[----:B------:R1:W-:Y:S05]  /*4740*/  UTCHMMA.2CTA tmem[UR27], gdesc[UR22], tmem[UR28], tmem[UR32], idesc[UR33], UPT ;  /* 0x00ff20161b0079ea */ /* 0x0003ea000ba0001c */
[----:B------:R2:W-:Y:S06]  /*4750*/  UTCHMMA.2CTA tmem[UR5], gdesc[UR20], tmem[UR26], tmem[UR32], idesc[UR33], UPT ;  /* 0x00ff2014050079ea */ /* 0x0005ec000ba0001a */
[----:B------:R3:W-:Y:S01]  /*4760*/  UTCHMMA.2CTA tmem[UR24], gdesc[UR18], tmem[UR25], tmem[UR32], idesc[UR33], UPT ;  /* 0x00ff2012180079ea */ /* 0x0007e2000ba00019 */
[----:B-1----:R-:W-:Y:S01]  /*4770*/  R2UR UR22, R2 ;  /* 0x00000000021672ca */ /* 0x002fe200000e0000 */
[----:B------:R-:W-:Y:S01]  /*4780*/  IMAD.MOV.U32 R2, RZ, RZ, 0xe8 ;  /* 0x000000e8ff027424 */ /* 0x000fe200078e00ff */
[----:B------:R-:W-:-:S02]  /*4790*/  R2UR UR23, R0 ;  /* 0x00000000001772ca */ /* 0x000fc400000e0000 */
[----:B--2---:R-:W-:Y:S01]  /*47a0*/  R2UR UR20, R0 ;  /* 0x00000000001472ca */ /* 0x004fe200000e0000 */
[----:B------:R-:W-:Y:S01]  /*47b0*/  IMAD.U32 R0, RZ, RZ, UR4 ;  /* 0x00000004ff007e24 */ /* 0x000fe2000f8e00ff */
[----:B------:R-:W-:-:S09]  /*47c0*/  R2UR UR5, R2 ;  /* 0x00000000020572ca */ /* 0x000fd200000e0000 */
[----:B------:R3:W-:Y:S04]  /*47d0*/  UTCHMMA.2CTA tmem[UR22], gdesc[UR16], tmem[UR23], tmem[UR32], idesc[UR33], UPT ;  /* 0x00ff2010160079ea */ /* 0x0007e8000ba00017 */
[----:B------:R3:W-:Y:S01]  /*47e0*/  UTCHMMA.2CTA tmem[UR5], gdesc[UR12], tmem[UR20], tmem[UR32], idesc[UR33], UPT ;  /* 0x00ff200c050079ea */ /* 0x0007e2000ba00014 */
[----:B------:R-:W1:Y:S02]  /*47f0*/  SYNCS.PHASECHK.TRANS64.TRYWAIT P0, [UR15+0x188], R0 ;  /* 0x00018800ff0075a7 */ /* 0x000e64000800110f */
[----:B-1-3--:R-:W-:Y:S05]  /*4800*/  @!P0 BRA `(.L_x_61) ;  /* 0x0000008800388947 */ /* 0x00afea0003800000 */
.L_x_148:
[----:B------:R-:W-:Y:S01]  /*4810*/  IMAD.MOV.U32 R2, RZ, RZ, 0xf0 ;  /* 0x000000f0ff027424 */ /* 0x000fe200078e00ff */
[----:B------:R-:W-:Y:S01]  /*4820*/  UMOV UR12, 0x0 ;  /* 0x00000000000c7882 */ /* 0x000fe20000000000 */
[----:B-1----:R-:W-:Y:S01]  /*4830*/  IMAD.MOV.U32 R0, RZ, RZ, 0x140 ;  /* 0x00000140ff007424 */ /* 0x002fe200078e00ff */
[----:B------:R-:W-:Y:S01]  /*4840*/  UMOV UR13, 0x10110010 ;  /* 0x10110010000d7882 */ /* 0x000fe20000000000 */
[----:B------:R-:W-:Y:S01]  /*4850*/  R2UR UR5, R10 ;  /* 0x000000000a0572ca */ /* 0x000fe200000e0000 */
[----:B------:R-:W-:Y:S01]  /*4860*/  UMOV UR20, 0x0 ;  /* 0x0000000000147882 */ /* 0x000fe20000000000 */
[----:B------:R-:W-:Y:S01]  /*4870*/  R2UR UR4, R2 ;  /* 0x00000000020472ca */ /* 0x000fe200000e0000 */
[----:B------:R-:W-:Y:S01]  /*4880*/  IMAD.MOV.U32 R2, RZ, RZ, 0xf8 ;  /* 0x000000f8ff027424 */ /* 0x000fe200078e00ff */
[----:B------:R-:W-:Y:S01]  /*4890*/  R2UR UR16, R0 ;  /* 0x00000000001072ca */ /* 0x000fe200000e0000 */
[----:B------:R-:W-:Y:S01]  /*48a0*/  UMOV UR21, 0x10110010 ;  /* 0x1011001000157882 */ /* 0x000fe20000000000 */
[----:B------:R-:W-:Y:S01]  /*48b0*/  R2UR UR18, R7 ;  /* 0x00000000071272ca */ /* 0x000fe200000e0000 */
[----:B------:R-:W-:Y:S01]  /*48c0*/  UMOV UR17, 0x3 ;  /* 0x0000000300117882 */ /* 0x000fe20000000000 */
[----:B------:R-:W-:-:S02]  /*48d0*/  UIADD3 UR10, UPT, UPT, UR10, 0x1, URZ ;  /* 0x000000010a0a7890 */ /* 0x000fc4000fffe0ff */
[----:B------:R-:W-:Y:S02]  /*48e0*/  ULOP3.LUT UR57, UR57, 0x1, URZ, 0x3c, !UPT ;  /* 0x0000000139397892 */ /* 0x000fe4000f8e3cff */
[----:B------:R-:W-:Y:S02]  /*48f0*/  UISETP.NE.AND UP1, UPT, UR10, 0x14, UPT ;  /* 0x000000140a00788c */ /* 0x000fe4000bf25270 */
[----:B------:R-:W-:-:S03]  /*4900*/  ULOP3.LUT UR50, UR50, 0x1, URZ, 0x3c, !UPT ;  /* 0x0000000132327892 */ /* 0x000fc6000f8e3cff */
[----:B------:R1:W-:Y:S02]  /*4910*/  UTCHMMA.2CTA tmem[UR4], gdesc[UR8], tmem[UR16], tmem[UR12], idesc[UR13], UPT ;  /* 0x00ff0c08040079ea */ /* 0x0003e4000ba00010 */
[----:B-1----:R-:W-:Y:S01]  /*4920*/  R2UR UR12, R2 ;  /* 0x00000000020c72ca */ /* 0x002fe200000e0000 */
[----:B------:R-:W-:Y:S01]  /*4930*/  USEL UR4, URZ, 0x1, UP1 ;  /* 0x00000001ff047887 */ /* 0x000fe20008800000 */
[----:B------:R-:W-:-:S03]  /*4940*/  R2UR UR13, R0 ;  /* 0x00000000000d72ca */ /* 0x000fc600000e0000 */
[----:B------:R-:W-:-:S10]  /*4950*/  ULOP3.LUT UR22, UR11, UR4, URZ, 0x3c, !UPT ;  /* 0x000000040b167292 */ /* 0x000fd4000f8e3cff */
[----:B------:R1:W-:Y:S01]  /*4960*/  UTCHMMA.2CTA tmem[UR12], gdesc[UR6], tmem[UR13], tmem[UR20], idesc[UR21], UPT ;  /* 0x00ff14060c0079ea */ /* 0x0003e2000ba0000d */
[----:B------:R2:W-:Y:S01]  /*4970*/  UTCBAR.2CTA.MULTICAST [UR5], URZ, UR17 ;  /* 0x000000ff050073e9 */ /* 0x0005e20008200811 */
[----:B-1----:R-:W-:Y:S02]  /*4980*/  USEL UR20, UR10, URZ, UP1 ;  /* 0x000000ff0a147287 */ /* 0x002fe40008800000 */
[----:B--2---:R-:W-:-:S09]  /*4990*/  UIADD3 UR5, UPT, UPT, UR14, 0xc0, URZ ;  /* 0x000000c00e057890 */ /* 0x004fd2000fffe0ff */
[----:B------:R1:W-:Y:S01]  /*49a0*/  UTCBAR.2CTA.MULTICAST [UR5], URZ, UR18 ;  /* 0x000000ff050073e9 */ /* 0x0003e20008200812 */
[----:B------:R-:W-:Y:S02]  /*49b0*/  NOP ;  /* 0x0000000000007918 */ /* 0x000fe40000000000 */
.L_x_45:
[----:B-1----:R-:W1:Y:S01]  /*49c0*/  LDCU UR5, c[0x0][0x624] ;  /* 0x0000c480ff0577ac */ /* 0x002e620008000800 */
[----:B------:R-:W-:-:S13]  /*49d0*/  R2UR UR4, R6 ;  /* 0x00000000060472ca */ /* 0x000fda00000e0000 */
[----:B-1----:R-:W-:-:S09]  /*49e0*/  UISETP.GE.AND UP1, UPT, UR4, UR5, UPT ;  /* 0x000000050400728c */ /* 0x002fd2000bf26270 */
[----:B------:R-:W-:Y:S05]  /*49f0*/  BRA.U !UP1, `(.L_x_62) ;  /* 0xffffffe509207547 */ /* 0x000fea000b83ffff */
.L_x_44:
[----:B------:R-:W1:Y:S01]  /*4a00*/  S2UR UR5, SR_CgaCtaId ;  /* 0x00000000000579c3 */ /* 0x000e620000008800 */
[----:B------:R-:W-:Y:S01]  /*4a10*/  ELECT P0, URZ, PT ;  /* 0x0000000000ff782f */ /* 0x000fe20003800000 */
[----:B------:R-:W-:Y:S01]  /*4a20*/  IMAD.MOV.U32 R3, RZ, RZ, 0x1 ;  /* 0x00000001ff037424 */ /* 0x000fe200078e00ff */
[----:B------:R-:W-:-:S05]  /*4a30*/  UIADD3 UR4, UPT, UPT, UR15, 0x220, URZ ;  /* 0x000002200f047890 */ /* 0x000fca000fffe0ff */
[----:B------:R-:W-:Y:S01]  /*4a40*/  UVIRTCOUNT.DEALLOC.SMPOOL 0x80 ;  /* 0x000000800000784c */ /* 0x000fe20000000000 */
[----:B------:R-:W-:-:S07]  /*4a50*/  UMOV UR9, 0x1 ;  /* 0x0000000100097882 */ /* 0x000fce0000000000 */
[----:B------:R-:W2:Y:S01]  /*4a60*/  S2UR UR8, SR_CgaCtaId ;  /* 0x00000000000879c3 */ /* 0x000ea20000008800 */
[----:B------:R-:W-:Y:S01]  /*4a70*/  IMAD.U32 R2, RZ, RZ, UR4 ;  /* 0x00000004ff027e24 */ /* 0x000fe2000f8e00ff */
[----:B------:R-:W-:Y:S01]  /*4a80*/  @P0 MOV R0, 0x40 ;  /* 0x0000004000000802 */ /* 0x000fe20000000f00 */
[----:B-1----:R-:W-:-:S05]  /*4a90*/  @P0 IMAD.U32 R27, RZ, RZ, UR5 ;  /* 0x00000005ff1b0e24 */ /* 0x002fca000f8e00ff */
[C---:B------:R-:W-:Y:S02]  /*4aa0*/  @P0 LEA R0, R27.reuse, R0, 0x18 ;  /* 0x000000001b000211 */ /* 0x040fe400078ec0ff */
[----:B------:R-:W-:-:S03]  /*4ab0*/  LOP3.LUT R27, R27, 0x1, RZ, 0x3c, !PT ;  /* 0x000000011b1b7812 */ /* 0x000fc600078e3cff */
[----:B------:R1:W-:Y:S01]  /*4ac0*/  @P0 STS.U8 [R0], R3 ;  /* 0x0000000300000388 */ /* 0x0003e20000000000 */
[----:B------:R-:W-:Y:S01]  /*4ad0*/  PRMT R27, R27, 0x654, R2 ;  /* 0x000006541b1b7816 */ /* 0x000fe20000000002 */
[----:B------:R-:W-:Y:S01]  /*4ae0*/  IMAD.U32 R2, RZ, RZ, UR9 ;  /* 0x00000009ff027e24 */ /* 0x000fe2000f8e00ff */
[----:B------:R-:W-:Y:S06]  /*4af0*/  BAR.SYNC.DEFER_BLOCKING 0x2, 0x1a0 ;  /* 0x0086800000007b1d */ /* 0x000fec0000010000 */
[----:B------:R1:W-:Y:S01]  /*4b00*/  SYNCS.ARRIVE.TRANS64.RED.ART0 RZ, [R27+URZ], R2 ;  /* 0x000000021bff79a7 */ /* 0x0003e200085004ff */
[----:B------:R-:W3:Y:S02]  /*4b10*/  SYNCS.PHASECHK.TRANS64.TRYWAIT P0, [UR15+0x220], RZ ;  /* 0x000220ffff0075a7 */ /* 0x000ee4000800110f */
[----:B-123--:R-:W-:Y:S05]  /*4b20*/  @!P0 BRA `(.L_x_63) ;  /* 0x0000008400908947 */ /* 0x00efea0003800000 */
.L_x_150:
[----:B------:R-:W-:Y:S01]  /*4b30*/  NOP ;  /* 0x0000000000007918 */ /* 0x000fe20000000000 */
[----:B------:R-:W-:Y:S01]  /*4b40*/  UMOV UR4, 0x50 ;  /* 0x0000005000047882 */ /* 0x000fe20000000000 */
[----:B------:R-:W-:Y:S01]  /*4b50*/  R2UR UR5, R28 ;  /* 0x000000001c0572ca */ /* 0x000fe200000e0000 */
[----:B------:R-:W-:Y:S01]  /*4b60*/  ULEA UR8, UR8, UR4, 0x18 ;  /* 0x0000000408087291 */ /* 0x000fe2000f8ec0ff */
[----:B------:R-:W-:-:S08]  /*4b70*/  UMOV UR6, 0xffff ;  /* 0x0000ffff00067882 */ /* 0x000fd00000000000 */
[----:B-1----:R-:W1:Y:S03]  /*4b80*/  LDS R0, [UR8] ;  /* 0x00000008ff007984 */ /* 0x002e660008000800 */
[----:B------:R-:W-:-:S04]  /*4b90*/  ULOP3.LUT UR4, UR5, 0xffff, URZ, 0xc0, !UPT ;  /* 0x0000ffff05047892 */ /* 0x000fc8000f8ec0ff */
[----:B------:R-:W-:-:S04]  /*4ba0*/  USHF.R.U32.HI UR4, URZ, 0x5, UR4 ;  /* 0x00000005ff047899 */ /* 0x000fc80008011604 */
[----:B------:R-:W-:Y:S02]  /*4bb0*/  UIADD3 UR5, UPT, UPT, UR4, 0x10, URZ ;  /* 0x0000001004057890 */ /* 0x000fe4000fffe0ff */
[----:B------:R-:W-:Y:S02]  /*4bc0*/  USHF.L.U32 UR6, UR6, UR4, URZ ;  /* 0x0000000406067299 */ /* 0x000fe400080006ff */
[----:B------:R-:W-:-:S04]  /*4bd0*/  USHF.L.U32 UR4, UR9, UR5, URZ ;  /* 0x0000000509047299 */ /* 0x000fc800080006ff */
[----:B------:R-:W-:-:S04]  /*4be0*/  ULOP3.LUT UR4, UR4, UR6, URZ, 0xfc, !UPT ;  /* 0x0000000604047292 */ /* 0x000fc8000f8efcff */
[----:B------:R-:W-:Y:S01]  /*4bf0*/  ULOP3.LUT UR6, UR4, 0xffff, URZ, 0xc0, !UPT ;  /* 0x0000ffff04067892 */ /* 0x000fe2000f8ec0ff */
[----:B-1----:R-:W-:-:S13]  /*4c00*/  R2UR UR7, R0 ;  /* 0x00000000000772ca */ /* 0x002fda00000e0000 */
[----:B------:R-:W-:-:S04]  /*4c10*/  ULOP3.LUT UR5, UR4, 0xffff, UR7, 0x80, !UPT ;  /* 0x0000ffff04057892 */ /* 0x000fc8000f8e8007 */
[----:B------:R-:W-:-:S09]  /*4c20*/  UISETP.NE.AND UP0, UPT, UR5, UR6, UPT ;  /* 0x000000060500728c */ /* 0x000fd2000bf05270 */
[----:B------:R-:W-:Y:S05]  /*4c30*/  BRA.U UP0, `(.L_x_64) ;  /* 0x00000001004c7547 */ /* 0x000fea000b800000 */
[----:B------:R-:W-:Y:S02]  /*4c40*/  USHF.R.U32.HI UR5, URZ, 0x10, UR4 ;  /* 0x00000010ff057899 */ /* 0x000fe40008011604 */
[----:B------:R-:W-:-:S04]  /*4c50*/  USHF.R.U32.HI UR6, URZ, 0x10, UR7 ;  /* 0x00000010ff067899 */ /* 0x000fc80008011607 */
[----:B------:R-:W-:-:S04]  /*4c60*/  ULOP3.LUT UR6, UR6, UR5, URZ, 0xc0, !UPT ;  /* 0x0000000506067292 */ /* 0x000fc8000f8ec0ff */
[----:B------:R-:W-:-:S09]  /*4c70*/  UISETP.NE.AND UP0, UPT, UR6, UR5, UPT ;  /* 0x000000050600728c */ /* 0x000fd2000bf05270 */
[----:B------:R-:W-:Y:S05]  /*4c80*/  BRA.U UP0, `(.L_x_65) ;  /* 0x00000001002c7547 */ /* 0x000fea000b800000 */
[----:B------:R-:W1:Y:S01]  /*4c90*/  S2R R2, SR_LANEID ;  /* 0x0000000000027919 */ /* 0x000e620000000000 */
[----:B------:R-:W-:-:S03]  /*4ca0*/  ULOP3.LUT UR5, URZ, UR4, URZ, 0x33, !UPT ;  /* 0x00000004ff057292 */ /* 0x000fc6000f8e33ff */
[----:B------:R-:W-:Y:S02]  /*4cb0*/  VOTEU.ANY UR4, UPT, PT ;  /* 0x0000000000047886 */ /* 0x000fe400038e0100 */
[----:B------:R-:W-:Y:S01]  /*4cc0*/  UFLO.U32 UR4, UR4 ;  /* 0x00000004000472bd */ /* 0x000fe200080e0000 */
[----:B------:R-:W-:-:S04]  /*4cd0*/  IMAD.U32 R0, RZ, RZ, UR5 ;  /* 0x00000005ff007e24 */ /* 0x000fc8000f8e00ff */
[----:B------:R-:W2:Y:S02]  /*4ce0*/  REDUX UR6, R0 ;  /* 0x00000000000673c4 */ /* 0x000ea40000000000 */
[----:B------:R3:W-:Y:S01]  /*4cf0*/  UTCATOMSWS.AND URZ, UR5 ;  /* 0x0000000500ff79e3 */ /* 0x0007e20008000000 */
[----:B-1----:R-:W-:Y:S02]  /*4d00*/  ISETP.EQ.U32.AND P0, PT, R2, UR4, PT ;  /* 0x0000000402007c0c */ /* 0x002fe4000bf02070 */
[----:B--2---:R-:W-:-:S11]  /*4d10*/  MOV R0, UR6 ;  /* 0x0000000600007c02 */ /* 0x004fd60008000f00 */
[----:B------:R3:W-:Y:S01]  /*4d20*/  @P0 ATOMS.AND RZ, [UR8], R0 ;  /* 0x00000000ffff098c */ /* 0x0007e2000a800008 */
[----:B------:R-:W-:Y:S05]  /*4d30*/  BRA `(.L_x_66) ;  /* 0x0000000000147947 */ /* 0x000fea0003800000 */
.L_x_65:
[----:B------:R-:W-:Y:S02]  /*4d40*/  MOV R2, 0x4d60 ;  /* 0x00004d6000027802 */ /* 0x000fe40000000f00 */
[----:B------:R-:W-:Y:S05]  /*4d50*/  CALL.REL.NOINC `($__internal_0_$__cuda_sm10x_tcgen05_guardrail_trap_col_being_dealloced_not_returned_by_alloc) ;  /* 0x0000008800c07944 */ /* 0x000fea0003c00000 */
[----:B------:R-:W-:Y:S05]  /*4d60*/  BRA `(.L_x_66) ;  /* 0x0000000000087947 */ /* 0x000fea0003800000 */
.L_x_64:
[----:B------:R-:W-:Y:S02]  /*4d70*/  MOV R2, 0x4d90 ;  /* 0x00004d9000027802 */ /* 0x000fe40000000f00 */
[----:B------:R-:W-:Y:S05]  /*4d80*/  CALL.REL.NOINC `($__internal_2_$__cuda_sm10x_tcgen05_guardrail_trap_unallocated_columns_being_dealloced) ;  /* 0x0000008800cc7944 */ /* 0x000fea0003c00000 */
.L_x_66:
[----:B------:R-:W-:Y:S01]  /*4d90*/  ELECT P0, URZ, PT ;  /* 0x0000000000ff782f */ /* 0x000fe20003800000 */
[----:B------:R-:W-:-:S12]  /*4da0*/  NOP ;  /* 0x0000000000007918 */ /* 0x000fd80000000000 */
[----:B------:R-:W-:Y:S05]  /*4db0*/  @!P0 BRA `(.L_x_67) ;  /* 0x0000000000208947 */ /* 0x000fea0003800000 */
[----:B------:R-:W-:Y:S02]  /*4dc0*/  UMOV UR4, 0x20 ;  /* 0x0000002000047882 */ /* 0x000fe40000000000 */
[----:B------:R-:W-:-:S04]  /*4dd0*/  UIADD3 UR4, UPT, UPT, -UR4, 0x100000, URZ ;  /* 0x0010000004047890 */ /* 0x000fc8000fffe1ff */
[----:B---3--:R-:W-:Y:S02]  /*4de0*/  USHF.L.U32 UR5, UR4, 0xb, URZ ;  /* 0x0000000b04057899 */ /* 0x008fe400080006ff */
[----:B------:R-:W-:Y:S01]  /*4df0*/  USHF.L.U32 UR4, UR4, 0x1, URZ ;  /* 0x0000000104047899 */ /* 0x000fe200080006ff */
[----:B------:R-:W1:Y:S11]  /*4e00*/  FENCE.VIEW.ASYNC.S ;  /* 0x00000000000073c6 */ /* 0x000e760000000000 */
[----:B-1----:R1:W2:Y:S01]  /*4e10*/  SYNCS.EXCH.64 URZ, [UR15+0x220], UR4 ;  /* 0x000220040fff75b2 */ /* 0x0022a20008000100 */
[----:B------:R-:W-:Y:S05]  /*4e20*/  BRA `(.L_x_67) ;  /* 0x0000000000047947 */ /* 0x000fea0003800000 */
.L_x_12:
[----:B------:R-:W-:Y:S01]  /*4e30*/  NOP ;  /* 0x0000000000007918 */ /* 0x000fe20000000000 */
.L_x_67:
[----:B-1-3--:R-:W-:Y:S05]  /*4e40*/  BSYNC.RECONVERGENT B1 ;  /* 0x0000000000017941 */ /* 0x00afea0003800200 */
.L_x_9:
[----:B------:R-:W1:Y:S01]  /*4e50*/  S2R R0, SR_TID.X ;  /* 0x0000000000007919 */ /* 0x000e620000002100 */
[----:B------:R-:W-:Y:S01]  /*4e60*/  NOP ;  /* 0x0000000000007918 */ /* 0x000fe20000000000 */
[----:B-1----:R-:W-:-:S04]  /*4e70*/  SHF.R.U32.HI R0, RZ, 0x5, R0 ;  /* 0x00000005ff007819 */ /* 0x002fc80000011600 */
[----:B------:R-:W-:-:S13]  /*4e80*/  R2UR UR4, R0 ;  /* 0x00000000000472ca */ /* 0x000fda00000e0000 */
[----:B------:R-:W-:-:S09]  /*4e90*/  UISETP.NE.AND UP0, UPT, UR4, 0xd, UPT ;  /* 0x0000000d0400788c */ /* 0x000fd2000bf05270 */
[----:B------:R-:W-:Y:S05]  /*4ea0*/  BRA.U UP0, `(.L_x_68) ;  /* 0x00000005007c7547 */ /* 0x000fea000b800000 */
[----:B------:R-:W-:-:S08]  /*4eb0*/  NOP ;  /* 0x0000000000007918 */ /* 0x000fd00000000000 */
[----:B------:R-:W1:-:S00]  /*4ec0*/  USETMAXREG.DEALLOC.CTAPOOL 0x30 ;  /* 0x00000030000079c8 */ /* 0x000e4000080e0500 */
[----:B-1----:R-:W3:Y:S01]  /*4ed0*/  LDL R0, [R1] ;  /* 0x0000000001007983 */ /* 0x002ee20000100800 */
[----:B------:R-:W1:Y:S01]  /*4ee0*/  LDCU UR4, c[0x0][0x610] ;  /* 0x0000c200ff0477ac */ /* 0x000e620008000800 */
[----:B------:R-:W4:Y:S01]  /*4ef0*/  LDCU.U8 UR9, c[0x0][0x614] ;  /* 0x0000c280ff0977ac */ /* 0x000f220008000000 */
[----:B------:R-:W5:Y:S01]  /*4f00*/  LDCU.U8 UR6, c[0x0][0x615] ;  /* 0x0000c2a0ff0677ac */ /* 0x000f620008000000 */
[----:B------:R-:W2:Y:S01]  /*4f10*/  LDCU UR7, c[0x0][0x61c] ;  /* 0x0000c380ff0777ac */ /* 0x000ea20008000800 */
[----:B---3--:R-:W-:-:S13]  /*4f20*/  R2UR UR8, R0 ;  /* 0x00000000000872ca */ /* 0x008fda00000e0000 */
[----:B-1----:R-:W-:-:S04]  /*4f30*/  UIMAD.WIDE.U32 UR4, UR8, UR4, URZ ;  /* 0x00000004080472a5 */ /* 0x002fc8000f8e00ff */
[----:B------:R-:W-:-:S04]  /*4f40*/  UIADD3 UR4, UPT, UPT, UR8, -UR5, URZ ;  /* 0x8000000508047290 */ /* 0x000fc8000fffe0ff */
[----:B----4-:R-:W-:Y:S01]  /*4f50*/  USHF.R.U32.HI UR4, URZ, UR9, UR4 ;  /* 0x00000009ff047299 */ /* 0x010fe20008011604 */
[----:B------:R-:W1:Y:S03]  /*4f60*/  LDCU.U8 UR9, c[0x0][0x620] ;  /* 0x0000c400ff0977ac */ /* 0x000e660008000000 */
[----:B------:R-:W-:-:S04]  /*4f70*/  UIADD3 UR4, UPT, UPT, UR5, UR4, URZ ;  /* 0x0000000405047290 */ /* 0x000fc8000fffe0ff */
[----:B-----5:R-:W-:Y:S01]  /*4f80*/  USHF.R.U32.HI UR11, URZ, UR6, UR4 ;  /* 0x00000006ff0b7299 */ /* 0x020fe20008011604 */
[----:B------:R-:W3:Y:S03]  /*4f90*/  LDCU UR6, c[0x0][0x624] ;  /* 0x0000c480ff0677ac */ /* 0x000ee60008000800 */
[----:B--2---:R-:W-:-:S07]  /*4fa0*/  UIMAD.WIDE.U32 UR4, UR11, UR7, URZ ;  /* 0x000000070b0472a5 */ /* 0x004fce000f8e00ff */
[----:B------:R-:W-:Y:S02]  /*4fb0*/  UMOV UR4, UR5 ;  /* 0x0000000500047c82 */ /* 0x000fe40008000000 */
[----:B------:R-:W-:-:S04]  /*4fc0*/  UIADD3 UR12, UPT, UPT, UR11, -UR4, URZ ;  /* 0x800000040b0c7290 */ /* 0x000fc8000fffe0ff */
[----:B-1----:R-:W-:Y:S02]  /*4fd0*/  USHF.R.U32.HI UR12, URZ, UR9, UR12 ;  /* 0x00000009ff0c7299 */ /* 0x002fe4000801160c */
[----:B---3--:R-:W-:Y:S02]  /*4fe0*/  UISETP.GE.AND UP0, UPT, UR8, UR6, UPT ;  /* 0x000000060800728c */ /* 0x008fe4000bf06270 */
[----:B------:R-:W-:-:S07]  /*4ff0*/  UIADD3 UR12, UPT, UPT, UR4, UR12, URZ ;  /* 0x0000000c040c7290 */ /* 0x000fce000fffe0ff */
[----:B------:R-:W-:Y:S05]  /*5000*/  BRA.U UP0, `(.L_x_68) ;  /* 0x0000000500247547 */ /* 0x000fea000b800000 */
[----:B------:R-:W-:Y:S01]  /*5010*/  S2UR UR7, SR_CgaCtaId ;  /* 0x00000000000779c3 */ /* 0x000fe20000008800 */
[----:B------:R-:W1:Y:S01]  /*5020*/  LDCU.U8 UR5, c[0x0][0x621] ;  /* 0x0000c420ff0577ac */ /* 0x000e620008000000 */
[----:B------:R-:W-:Y:S01]  /*5030*/  R2UR UR21, R0 ;  /* 0x00000000001572ca */ /* 0x000fe200000e0000 */
[----:B------:R-:W-:Y:S02]  /*5040*/  HFMA2 R4, -RZ, RZ, 0, 5.9604644775390625e-08 ;  /* 0x00000001ff047431 */ /* 0x000fe400000001ff */
[----:B------:R-:W-:Y:S01]  /*5050*/  IMAD.MOV.U32 R2, RZ, RZ, RZ ;  /* 0x000000ffff027224 */ /* 0x000fe200078e00ff */
[----:B------:R-:W2:Y:S01]  /*5060*/  LDCU.64 UR8, c[0x0][0x348] ;  /* 0x00006900ff0877ac */ /* 0x000ea20008000a00 */
[----:B------:R-:W3:Y:S01]  /*5070*/  LDCU UR10, c[0x0][0x60c] ;  /* 0x0000c180ff0a77ac */ /* 0x000ee20008000800 */
[----:B------:R-:W4:Y:S01]  /*5080*/  LDCU UR20, c[0x0][0x618] ;  /* 0x0000c300ff1477ac */ /* 0x000f220008000800 */
[----:B------:R-:W-:Y:S01]  /*5090*/  UMOV UR6, 0x400 ;  /* 0x0000040000067882 */ /* 0x000fe20000000000 */
[----:B------:R-:W-:-:S02]  /*50a0*/  UIADD3 UR4, UPT, UPT, -UR11, URZ, URZ ;  /* 0x000000ff0b047290 */ /* 0x000fc4000fffe1ff */
[----:B-1----:R-:W-:Y:S01]  /*50b0*/  USHF.R.U32.HI UR12, URZ, UR5, UR12 ;  /* 0x00000005ff0c7299 */ /* 0x002fe2000801160c */
[----:B------:R-:W1:Y:S02]  /*50c0*/  S2UR UR24, SR_CgaSize ;  /* 0x00000000001879c3 */ /* 0x000e640000008a00 */
[----:B-1----:R-:W-:-:S12]  /*50d0*/  UIMAD UR24, UR24, -0xa0, URZ ;  /* 0xffffff60181878a4 */ /* 0x002fd8000f8e02ff */
[----:B------:R-:W1:Y:S01]  /*50e0*/  LDCU UR24, c[0x0][UR24+0x2c0] ;  /* 0x00005800181877ac */ /* 0x000e620008000800 */
[----:B------:R-:W-:Y:S02]  /*50f0*/  UIADD3 UR5, UPT, UPT, -UR12, URZ, URZ ;  /* 0x000000ff0c057290 */ /* 0x000fe4000fffe1ff */
[----:B--2---:R-:W-:Y:S02]  /*5100*/  UIADD3 UR14, UP0, UPT, UR8, 0x200, URZ ;  /* 0x00000200080e7890 */ /* 0x004fe4000ff1e0ff */
[----:B------:R-:W-:Y:S02]  /*5110*/  ULEA UR7, UR7, UR6, 0x18 ;  /* 0x0000000607077291 */ /* 0x000fe4000f8ec0ff */
[----:B---3--:R-:W-:Y:S02]  /*5120*/  UIMAD UR4, UR10, UR4, UR21 ;  /* 0x000000040a0472a4 */ /* 0x008fe4000f8e0215 */
[----:B------:R-:W-:Y:S02]  /*5130*/  UIADD3.X UR15, UPT, UPT, URZ, UR9, URZ, UP0, !UPT ;  /* 0x00000009ff0f7290 */ /* 0x000fe400087fe4ff */
[----:B----4-:R-:W-:Y:S01]  /*5140*/  UIMAD UR11, UR20, UR5, UR11 ;  /* 0x00000005140b72a4 */ /* 0x010fe2000f8e020b */
[----:B------:R-:W-:Y:S01]  /*5150*/  UMOV UR6, UR21 ;  /* 0x0000001500067c82 */ /* 0x000fe20008000000 */
[----:B------:R-:W2:Y:S01]  /*5160*/  LDCU UR19, c[0x0][0x624] ;  /* 0x0000c480ff1377ac */ /* 0x000ea20008000800 */
[----:B------:R-:W3:Y:S01]  /*5170*/  LDCU UR23, c[0x0][0x610] ;  /* 0x0000c200ff1777ac */ /* 0x000ee20008000800 */
[----:B------:R-:W4:Y:S01]  /*5180*/  LDCU UR22, c[0x0][0x60c] ;  /* 0x0000c180ff1677ac */ /* 0x000f220008000800 */
[----:B------:R-:W1:Y:S01]  /*5190*/  LDCU.64 UR16, c[0x0][0x618] ;  /* 0x0000c300ff1077ac */ /* 0x000e620008000a00 */
[----:B------:R-:W-:-:S02]  /*51a0*/  UIADD3 UR18, UPT, UPT, UR7, 0xc00, URZ ;  /* 0x00000c0007127890 */ /* 0x000fc4000fffe0ff */
[----:B------:R-:W-:Y:S01]  /*51b0*/  UIADD3 UR13, UPT, UPT, UR7, 0x4c00, URZ ;  /* 0x00004c00070d7890 */ /* 0x000fe2000fffe0ff */
[----:B------:R-:W-:Y:S01]  /*51c0*/  UMOV UR20, URZ ;  /* 0x000000ff00147c82 */ /* 0x000fe20008000000 */
[----:B------:R-:W-:Y:S01]  /*51d0*/  UMOV UR21, URZ ;  /* 0x000000ff00157c82 */ /* 0x000fe20008000000 */
[----:B------:R-:W-:-:S09]  /*51e0*/  UMOV UR9, URZ ;  /* 0x000000ff00097c82 */ /* 0x000fd20008000000 */
.L_x_71:
[----:B------:R-:W-:Y:S01]  /*51f0*/  SHF.L.U32 R0, R2, 0x1f, RZ ;  /* 0x0000001f02007819 */ /* 0x000fe200000006ff */
[----:B------:R-:W-:Y:S01]  /*5200*/  UMOV UR8, UR18 ;  /* 0x0000001200087c82 */ /* 0x000fe20008000000 */
[----:B------:R-:W-:Y:S02]  /*5210*/  R2UR UR5, R5 ;  /* 0x00000000050572ca */ /* 0x000fe400000e0000 */
[----:B------:R-:W5:Y:S11]  /*5220*/  SYNCS.PHASECHK.TRANS64.TRYWAIT P0, [UR7+0x1e0], R0 ;  /* 0x0001e000ff0075a7 */ /* 0x000f760008001107 */
[----:B------:R-:W-:-:S04]  /*5230*/  ULEA UR4, UR4, UR5, 0x2 ;  /* 0x0000000504047291 */ /* 0x000fc8000f8e10ff */
[----:B------:R-:W-:-:S07]  /*5240*/  USHF.L.U32 UR4, UR4, 0x7, URZ ;  /* 0x0000000704047899 */ /* 0x000fce00080006ff */
[----:B------:R-:W-:Y:S01]  /*5250*/  UMOV UR10, UR4 ;  /* 0x00000004000a7c82 */ /* 0x000fe20008000000 */
[----:B----45:R-:W-:Y:S05]  /*5260*/  @!P0 BRA `(.L_x_69) ;  /* 0x0000007c00d88947 */ /* 0x030fea0003800000 */
.L_x_152:
[----:B------:R4:W-:Y:S01]  /*5270*/  UTMASTG.4D [UR8], [UR14], desc[URZ] ;  /* 0x0000ff080e0073b5 */ /* 0x0009e20008019000 */
[----:B------:R0:W-:Y:S01]  /*5280*/  UTMACMDFLUSH ;  /* 0x00000000000079b7 */ /* 0x0001e20000000000 */
[----:B------:R-:W5:Y:S02]  /*5290*/  SYNCS.PHASECHK.TRANS64.TRYWAIT P0, [UR7+0x1e8], R0 ;  /* 0x0001e800ff0075a7 */ /* 0x000f640008001107 */
[----:B----45:R-:W-:Y:S05]  /*52a0*/  @!P0 BRA `(.L_x_70) ;  /* 0x0000007c00e88947 */ /* 0x030fea0003800000 */
.L_x_154:
[----:B------:R-:W5:Y:S01]  /*52b0*/  LDCU.U8 UR26, c[0x0][0x614] ;  /* 0x0000c280ff1a77ac */ /* 0x000f620008000000 */
[----:B------:R-:W-:Y:S01]  /*52c0*/  LOP3.LUT R2, R2, 0x1, RZ, 0x3c, !PT ;  /* 0x0000000102027812 */ /* 0x000fe200078e3cff */
[----:B-1----:R-:W-:Y:S01]  /*52d0*/  UIADD3 UR6, UPT, UPT, UR24, UR6, URZ ;  /* 0x0000000618067290 */ /* 0x002fe2000fffe0ff */
[----:B------:R-:W1:Y:S01]  /*52e0*/  LDCU.U8 UR25, c[0x0][0x615] ;  /* 0x0000c2a0ff1977ac */ /* 0x000e620008000000 */
[----:B------:R-:W-:Y:S02]  /*52f0*/  UIADD3 UR10, UPT, UPT, UR4, 0x100, URZ ;  /* 0x00000100040a7890 */ /* 0x000fe4000fffe0ff */
[----:B---3--:R-:W-:Y:S01]  /*5300*/  UIMAD.WIDE.U32 UR4, UR6, UR23, URZ ;  /* 0x00000017060472a5 */ /* 0x008fe2000f8e00ff */
[----:B------:R-:W-:Y:S01]  /*5310*/  UMOV UR8, UR13 ;  /* 0x0000000d00087c82 */ /* 0x000fe20008000000 */
[----:B--2---:R-:W-:Y:S02]  /*5320*/  UISETP.GE.AND UP0, UPT, UR6, UR19, UPT ;  /* 0x000000130600728c */ /* 0x004fe4000bf06270 */
[----:B------:R-:W-:-:S03]  /*5330*/  UIADD3 UR4, UPT, UPT, UR6, -UR5, URZ ;  /* 0x8000000506047290 */ /* 0x000fc6000fffe0ff */
[----:B------:R1:W-:Y:S01]  /*5340*/  UTMASTG.4D [UR8], [UR14], desc[UR20] ;  /* 0x000014080e0073b5 */ /* 0x0003e20008019000 */
[----:B-----5:R-:W-:-:S04]  /*5350*/  USHF.R.U32.HI UR4, URZ, UR26, UR4 ;  /* 0x0000001aff047299 */ /* 0x020fc80008011604 */
[----:B------:R-:W-:Y:S01]  /*5360*/  UIADD3 UR4, UPT, UPT, UR5, UR4, URZ ;  /* 0x0000000405047290 */ /* 0x000fe2000fffe0ff */
[----:B------:R0:W-:Y:S01]  /*5370*/  UTMACMDFLUSH ;  /* 0x00000000000079b7 */ /* 0x0001e20000000000 */
[----:B------:R-:W-:-:S04]  /*5380*/  DEPBAR.LE SB0, 0x1 ;  /* 0x000080400000791a */ /* 0x000fc80000000000 */
[----:B------:R2:W-:Y:S01]  /*5390*/  SYNCS.ARRIVE.TRANS64.ART0 RZ, [UR7+0x1f0], R4 ;  /* 0x0001f004ffff79a7 */ /* 0x0005e20008500007 */
[----:B------:R-:W-:-:S04]  /*53a0*/  DEPBAR.LE SB0, 0x0 ;  /* 0x000080000000791a */ /* 0x000fc80000000000 */
[----:B-1----:R-:W-:Y:S01]  /*53b0*/  USHF.R.U32.HI UR11, URZ, UR25, UR4 ;  /* 0x00000019ff0b7299 */ /* 0x002fe20008011604 */
[----:B------:R-:W1:Y:S01]  /*53c0*/  LDCU.U8 UR25, c[0x0][0x620] ;  /* 0x0000c400ff1977ac */ /* 0x000e620008000000 */
[----:B------:R2:W-:Y:S02]  /*53d0*/  SYNCS.ARRIVE.TRANS64.ART0 RZ, [UR7+0x1f8], R4 ;  /* 0x0001f804ffff79a7 */ /* 0x0005e40008500007 */
[----:B------:R-:W-:-:S07]  /*53e0*/  UIMAD.WIDE.U32 UR4, UR11, UR17, URZ ;  /* 0x000000110b0472a5 */ /* 0x000fce000f8e00ff */
[----:B------:R-:W-:Y:S02]  /*53f0*/  UMOV UR4, UR5 ;  /* 0x0000000500047c82 */ /* 0x000fe40008000000 */
[----:B------:R-:W-:-:S04]  /*5400*/  UIADD3 UR12, UPT, UPT, UR11, -UR4, URZ ;  /* 0x800000040b0c7290 */ /* 0x000fc8000fffe0ff */
[----:B-1----:R-:W-:Y:S01]  /*5410*/  USHF.R.U32.HI UR12, URZ, UR25, UR12 ;  /* 0x00000019ff0c7299 */ /* 0x002fe2000801160c */
[----:B------:R-:W1:Y:S03]  /*5420*/  LDCU.U8 UR25, c[0x0][0x621] ;  /* 0x0000c420ff1977ac */ /* 0x000e660008000000 */
[----:B------:R-:W-:Y:S02]  /*5430*/  UIADD3 UR12, UPT, UPT, UR4, UR12, URZ ;  /* 0x0000000c040c7290 */ /* 0x000fe4000fffe0ff */
[----:B------:R-:W-:-:S04]  /*5440*/  UIADD3 UR4, UPT, UPT, -UR11, URZ, URZ ;  /* 0x000000ff0b047290 */ /* 0x000fc8000fffe1ff */
[----:B------:R-:W-:Y:S02]  /*5450*/  UIMAD UR4, UR22, UR4, UR6 ;  /* 0x00000004160472a4 */ /* 0x000fe4000f8e0206 */
[----:B-1----:R-:W-:-:S04]  /*5460*/  USHF.R.U32.HI UR12, URZ, UR25, UR12 ;  /* 0x00000019ff0c7299 */ /* 0x002fc8000801160c */
[----:B------:R-:W-:-:S04]  /*5470*/  UIADD3 UR5, UPT, UPT, -UR12, URZ, URZ ;  /* 0x000000ff0c057290 */ /* 0x000fc8000fffe1ff */
[----:B------:R-:W-:Y:S01]  /*5480*/  UIMAD UR11, UR16, UR5, UR11 ;  /* 0x00000005100b72a4 */ /* 0x000fe2000f8e020b */
[----:B--2---:R-:W-:Y:S11]  /*5490*/  BRA.U !UP0, `(.L_x_71) ;  /* 0xfffffffd08547547 */ /* 0x004ff6000b83ffff */
.L_x_68:
[----:B------:R-:W1:Y:S02]  /*54a0*/  S2R R0, SR_TID.X ;  /* 0x0000000000007919 */ /* 0x000e640000002100 */
[----:B-1----:R-:W-:-:S04]  /*54b0*/  SHF.R.U32.HI R0, RZ, 0x5, R0 ;  /* 0x00000005ff007819 */ /* 0x002fc80000011600 */
[----:B------:R-:W-:-:S13]  /*54c0*/  R2UR UR4, R0 ;  /* 0x00000000000472ca */ /* 0x000fda00000e0000 */
[----:B------:R-:W-:-:S09]  /*54d0*/  UISETP.GT.AND UP0, UPT, UR4, 0x7, UPT ;  /* 0x000000070400788c */ /* 0x000fd2000bf04270 */
[----:B------:R-:W-:Y:S05]  /*54e0*/  BRA.U UP0, `(.L_x_72) ;  /* 0x0000004d00187547 */ /* 0x000fea000b800000 */
[----:B------:R-:W-:Y:S01]  /*54f0*/  NOP ;  /* 0x0000000000007918 */ /* 0x000fe20000000000 */
.L_x_73:
[----:B------:R-:W-:-:S08]  /*5500*/  NOP ;  /* 0x0000000000007918 */ /* 0x000fd00000000000 */
[----:B------:R-:W1:Y:S02]  /*5510*/  USETMAXREG.TRY_ALLOC.CTAPOOL UP0, 0xc8 ;  /* 0x000000c8000079c8 */ /* 0x000e640008000600 */
[----:B-1----:R-:W-:Y:S05]  /*5520*/  BRA.U !UP0, `(.L_x_73) ;  /* 0xfffffffd08f47547 */ /* 0x002fea000b83ffff */
[----:B------:R-:W3:Y:S01]  /*5530*/  LDL R5, [R1] ;  /* 0x0000000001057983 */ /* 0x000ee20000100800 */
[----:B------:R-:W1:Y:S01]  /*5540*/  LDCU UR7, c[0x0][0x38c] ;  /* 0x00007180ff0777ac */ /* 0x000e620008000800 */
[----:B------:R-:W5:Y:S01]  /*5550*/  S2R R0, SR_TID.X ;  /* 0x0000000000007919 */ /* 0x000f620000002100 */
[----:B------:R-:W4:Y:S01]  /*5560*/  S2UR UR4, SR_CgaCtaId ;  /* 0x00000000000479c3 */ /* 0x000f220000008800 */
[----:B------:R-:W2:Y:S01]  /*5570*/  LDCU UR9, c[0x0][0x624] ;  /* 0x0000c480ff0977ac */ /* 0x000ea20008000800 */
[----:B-----5:R-:W-:-:S04]  /*5580*/  SHF.R.U32.HI R0, RZ, 0x5, R0 ;  /* 0x00000005ff007819 */ /* 0x020fc80000011600 */
[----:B------:R-:W-:Y:S01]  /*5590*/  R2UR UR5, R0 ;  /* 0x00000000000572ca */ /* 0x000fe200000e0000 */
[----:B-1----:R-:W-:Y:S02]  /*55a0*/  UIADD3 UR6, UPT, UPT, UR7, -0x1, URZ ;  /* 0xffffffff07067890 */ /* 0x002fe4000fffe0ff */
[----:B------:R-:W-:Y:S02]  /*55b0*/  UISETP.GT.AND UP0, UPT, UR7, URZ, UPT ;  /* 0x000000ff0700728c */ /* 0x000fe4000bf04270 */
[----:B------:R-:W-:-:S08]  /*55c0*/  USHF.R.S32.HI UR15, URZ, 0x1f, UR6 ;  /* 0x0000001fff0f7899 */ /* 0x000fd00008011406 */
[----:B------:R-:W-:Y:S02]  /*55d0*/  UISETP.GT.AND UP3, UPT, UR5, 0x3, UPT ;  /* 0x000000030500788c */ /* 0x000fe4000bf64270 */
[----:B------:R-:W-:-:S04]  /*55e0*/  UIADD3 UR5, UPT, UPT, -UR7, URZ, URZ ;  /* 0x000000ff07057290 */ /* 0x000fc8000fffe1ff */
[----:B------:R-:W-:-:S04]  /*55f0*/  USHF.R.S32.HI UR5, URZ, 0x1f, UR5 ;  /* 0x0000001fff057899 */ /* 0x000fc80008011405 */
[----:B------:R-:W-:Y:S02]  /*5600*/  ULEA.HI UR5, UR5, -UR7, URZ, 0x7 ;  /* 0x8000000705057291 */ /* 0x000fe4000f8f38ff */
[----:B------:R-:W-:Y:S02]  /*5610*/  ULEA.HI UR15, UR15, UR6, URZ, 0x7 ;  /* 0x000000060f0f7291 */ /* 0x000fe4000f8f38ff */
[----:B------:R-:W-:Y:S02]  /*5620*/  USHF.R.S32.HI UR5, URZ, 0x7, UR5 ;  /* 0x00000007ff057899 */ /* 0x000fe40008011405 */
[----:B------:R-:W-:Y:S02]  /*5630*/  USHF.R.S32.HI UR15, URZ, 0x7, UR15 ;  /* 0x00000007ff0f7899 */ /* 0x000fe4000801140f */
[----:B------:R-:W-:Y:S01]  /*5640*/  @!UP0 ULOP3.LUT UR15, URZ, UR5, URZ, 0x33, !UPT ;  /* 0x00000005ff0f8292 */ /* 0x000fe2000f8e33ff */
[----:B------:R-:W-:Y:S02]  /*5650*/  UMOV UR8, 0x400 ;  /* 0x0000040000087882 */ /* 0x000fe40000000000 */
[----:B----4-:R-:W-:-:S04]  /*5660*/  ULEA UR4, UR4, UR8, 0x18 ;  /* 0x0000000804047291 */ /* 0x010fc8000f8ec0ff */
[----:B------:R-:W-:-:S07]  /*5670*/  UIADD3 UR12, UPT, UPT, UR4, 0x8, URZ ;  /* 0x00000008040c7890 */ /* 0x000fce000fffe0ff */
[----:B------:R-:W-:Y:S01]  /*5680*/  UMOV UR16, UR12 ;  /* 0x0000000c00107c82 */ /* 0x000fe20008000000 */
[----:B------:R-:W-:Y:S01]  /*5690*/  @!UP3 UIADD3 UR16, UPT, UPT, UR4, URZ, URZ ;  /* 0x000000ff0410b290 */ /* 0x000fe2000fffe0ff */
[----:B--2---:R-:W-:Y:S01]  /*56a0*/  BAR.SYNC.DEFER_BLOCKING 0x2, 0x1a0 ;  /* 0x0086800000007b1d */ /* 0x004fe20000010000 */
[----:B---3--:R-:W-:-:S13]  /*56b0*/  R2UR UR10, R5 ;  /* 0x00000000050a72ca */ /* 0x008fda00000e0000 */
[----:B------:R-:W-:-:S03]  /*56c0*/  UISETP.GE.AND UP0, UPT, UR10, UR9, UPT ;  /* 0x000000090a00728c */ /* 0x000fc6000bf06270 */
[----:B------:R-:W-:-:S06]  /*56d0*/  UMOV UR9, 0x1 ;  /* 0x0000000100097882 */ /* 0x000fcc0000000000 */
[----:B------:R-:W-:Y:S05]  /*56e0*/  BRA.U UP0, `(.L_x_74) ;  /* 0x00000049007c7547 */ /* 0x000fea000b800000 */
[----:B------:R-:W2:Y:S01]  /*56f0*/  LDL R2, [R1+0x4] ;  /* 0x0000040001027983 */ /* 0x000ea20000100800 */
[----:B------:R-:W-:Y:S01]  /*5700*/  R2UR UR9, R0 ;  /* 0x00000000000972ca */ /* 0x000fe200000e0000 */
[----:B------:R-:W1:Y:S01]  /*5710*/  S2UR UR6, SR_CgaCtaId ;  /* 0x00000000000679c3 */ /* 0x000e620000008800 */
[----:B------:R-:W-:Y:S01]  /*5720*/  UISETP.LT.AND UP0, UPT, URZ, UR15, UPT ;  /* 0x0000000fff00728c */ /* 0x000fe2000bf01270 */
[----:B------:R-:W-:Y:S01]  /*5730*/  R2UR UR21, R5 ;  /* 0x00000000051572ca */ /* 0x000fe200000e0000 */
[----:B------:R-:W-:Y:S01]  /*5740*/  IMAD.MOV.U32 R191, RZ, RZ, -0x1 ;  /* 0xffffffffffbf7424 */ /* 0x000fe200078e00ff */
[----:B------:R-:W-:Y:S02]  /*5750*/  UIADD3 UR17, UPT, UPT, UR16, 0x170, URZ ;  /* 0x0000017010117890 */ /* 0x000fe4000fffe0ff */
[----:B------:R-:W-:Y:S02]  /*5760*/  USEL UR5, URZ, UR15, !UP0 ;  /* 0x0000000fff057287 */ /* 0x000fe4000c000000 */
[----:B------:R-:W-:Y:S01]  /*5770*/  S2UR UR8, SR_CgaCtaId ;  /* 0x00000000000879c3 */ /* 0x000fe20000008800 */
[----:B------:R-:W-:Y:S01]  /*5780*/  UMOV UR13, 0x400 ;  /* 0x00000400000d7882 */ /* 0x000fe20000000000 */
[----:B------:R-:W-:-:S02]  /*5790*/  UIMAD UR5, UR5, -0x80, UR7 ;  /* 0xffffff80050578a4 */ /* 0x000fc4000f8e0207 */
[----:B------:R-:W-:Y:S02]  /*57a0*/  USHF.R.S32.HI UR4, URZ, 0x1f, UR9 ;  /* 0x0000001fff047899 */ /* 0x000fe40008011409 */
[----:B------:R-:W-:Y:S02]  /*57b0*/  UIADD3 UR16, UPT, UPT, UR16, 0x180, URZ ;  /* 0x0000018010107890 */ /* 0x000fe4000fffe0ff */
[----:B------:R-:W-:Y:S01]  /*57c0*/  ULEA.HI UR4, UR4, UR9, URZ, 0x2 ;  /* 0x0000000904047291 */ /* 0x000fe2000f8f10ff */
[----:B------:R-:W-:Y:S01]  /*57d0*/  IMAD R0, RZ, RZ, -UR5 ;  /* 0x80000005ff007e24 */ /* 0x000fe2000f8e02ff */
[----:B------:R-:W-:Y:S02]  /*57e0*/  UISETP.GT.AND UP2, UPT, UR9, 0x3, UPT ;  /* 0x000000030900788c */ /* 0x000fe4000bf44270 */
[----:B------:R-:W-:Y:S02]  /*57f0*/  ULOP3.LUT UR4, UR4, 0xfffffffc, URZ, 0xc0, !UPT ;  /* 0xfffffffc04047892 */ /* 0x000fe4000f8ec0ff */
[C---:B------:R-:W-:Y:S01]  /*5800*/  VIADDMNMX R4, R0.reuse, 0x80, RZ, !PT ;  /* 0x0000008000047846 */ /* 0x040fe200078001ff */
[----:B------:R-:W-:Y:S01]  /*5810*/  UMOV UR22, 0x400 ;  /* 0x0000040000167882 */ /* 0x000fe20000000000 */
[----:B------:R-:W-:Y:S01]  /*5820*/  UIADD3 UR4, UPT, UPT, UR9, -UR4, URZ ;  /* 0x8000000409047290 */ /* 0x000fe2000fffe0ff */
[----:B------:R-:W-:Y:S01]  /*5830*/  VIADDMNMX R3, R0, 0x40, RZ, !PT ;  /* 0x0000004000037846 */ /* 0x000fe200078001ff */
[----:B-1----:R-:W-:-:S02]  /*5840*/  ULEA UR13, UR6, UR13, 0x18 ;  /* 0x0000000d060d7291 */ /* 0x002fc4000f8ec0ff */
[----:B------:R-:W-:Y:S01]  /*5850*/  UIADD3 UR14, UPT, UPT, UR4, 0x4, URZ ;  /* 0x00000004040e7890 */ /* 0x000fe2000fffe0ff */
[----:B------:R-:W-:Y:S01]  /*5860*/  SHF.R.U32.HI R193, RZ, R3, R191 ;  /* 0x00000003ffc17219 */ /* 0x000fe200000116bf */
[----:B------:R-:W-:Y:S02]  /*5870*/  @!UP3 UIADD3 UR14, UPT, UPT, UR4, URZ, URZ ;  /* 0x000000ff040eb290 */ /* 0x000fe4000fffe0ff */
[----:B------:R-:W-:Y:S01]  /*5880*/  UISETP.GT.AND UP1, UPT, UR9, 0x3, UPT ;  /* 0x000000030900788c */ /* 0x000fe2000bf24270 */
[----:B------:R-:W1:Y:S02]  /*5890*/  S2UR UR24, SR_CgaSize ;  /* 0x00000000001879c3 */ /* 0x000e640000008a00 */
[----:B-1----:R-:W-:-:S12]  /*58a0*/  UIMAD UR24, UR24, -0xa0, URZ ;  /* 0xffffff60181878a4 */ /* 0x002fd8000f8e02ff */
[----:B------:R-:W1:Y:S01]  /*58b0*/  LDCU UR24, c[0x0][UR24+0x2c0] ;  /* 0x00005800181877ac */ /* 0x000e620008000800 */
[----:B------:R-:W-:Y:S02]  /*58c0*/  USEL UR18, URZ, 0x80, !UP2 ;  /* 0x00000080ff127887 */ /* 0x000fe4000d000000 */
[----:B------:R-:W-:Y:S02]  /*58d0*/  ULEA UR22, UR8, UR22, 0x18 ;  /* 0x0000001608167291 */ /* 0x000fe4000f8ec0ff */
[----:B------:R-:W-:Y:S02]  /*58e0*/  UIADD3 UR23, UPT, UPT, UR13, 0x8, URZ ;  /* 0x000000080d177890 */ /* 0x000fe4000fffe0ff */
[----:B------:R-:W-:Y:S02]  /*58f0*/  UIADD3 UR19, UPT, UPT, UR13, 0x8, URZ ;  /* 0x000000080d137890 */ /* 0x000fe4000fffe0ff */
[----:B------:R-:W-:Y:S01]  /*5900*/  UIADD3 UR14, UPT, UPT, UR14, 0x3, URZ ;  /* 0x000000030e0e7890 */ /* 0x000fe2000fffe0ff */
[----:B------:R-:W-:Y:S01]  /*5910*/  UMOV UR9, 0x1 ;  /* 0x0000000100097882 */ /* 0x000fe20000000000 */
[----:B------:R-:W-:Y:S01]  /*5920*/  UMOV UR20, URZ ;  /* 0x000000ff00147c82 */ /* 0x000fe20008000000 */
[----:B--2---:R-:W-:-:S02]  /*5930*/  R2UR UR10, R2 ;  /* 0x00000000020a72ca */ /* 0x004fc400000e0000 */
[C---:B------:R-:W-:Y:S02]  /*5940*/  VIADDMNMX R2, R0.reuse, 0x20, RZ, !PT ;  /* 0x0000002000027846 */ /* 0x040fe400078001ff */
[----:B------:R-:W-:Y:S02]  /*5950*/  VIADDMNMX R0, R0, 0x60, RZ, !PT ;  /* 0x0000006000007846 */ /* 0x000fe400078001ff */
[--C-:B------:R-:W-:Y:S02]  /*5960*/  SHF.R.U32.HI R194, RZ, R2, R191.reuse ;  /* 0x00000002ffc27219 */ /* 0x100fe400000116bf */
[--C-:B------:R-:W-:Y:S02]  /*5970*/  SHF.R.U32.HI R192, RZ, R0, R191.reuse ;  /* 0x00000000ffc07219 */ /* 0x100fe400000116bf */
[----:B------:R-:W-:-:S03]  /*5980*/  SHF.R.U32.HI R191, RZ, R4, R191 ;  /* 0x00000004ffbf7219 */ /* 0x000fc600000116bf */
[----:B------:R-:W-:Y:S02]  /*5990*/  UPRMT UR17, UR10, 0x654, UR17 ;  /* 0x000006540a117896 */ /* 0x000fe40008000011 */
[----:B------:R-:W-:-:S03]  /*59a0*/  UPRMT UR16, UR10, 0x654, UR16 ;  /* 0x000006540a107896 */ /* 0x000fc60008000010 */
[----:B-1----:R-:W-:-:S09]  /*59b0*/  UMOV UR10, URZ ;  /* 0x000000ff000a7c82 */ /* 0x002fd20008000000 */
.L_x_82:
[----:B------:R-:W-:Y:S01]  /*59c0*/  UMOV UR12, UR23 ;  /* 0x00000017000c7c82 */ /* 0x000fe20008000000 */
[----:B------:R-:W-:Y:S01]  /*59d0*/  USHF.L.U32 UR6, UR9, 0x1f, URZ ;  /* 0x0000001f09067899 */ /* 0x000fe200080006ff */
[----:B------:R-:W-:Y:S01]  /*59e0*/  UMOV UR4, UR12 ;  /* 0x0000000c00047c82 */ /* 0x000fe20008000000 */
[----:B------:R-:W-:Y:S02]  /*59f0*/  @!UP2 UIADD3 UR4, UPT, UPT, UR13, URZ, URZ ;  /* 0x000000ff0d04a290 */ /* 0x000fe4000fffe0ff */
[----:B------:R-:W-:Y:S02]  /*5a00*/  USHF.L.U32 UR5, UR10, 0x1f, URZ ;  /* 0x0000001f0a057899 */ /* 0x000fe400080006ff */
[----:B--2---:R-:W-:Y:S01]  /*5a10*/  MOV R0, UR6 ;  /* 0x0000000600007c02 */ /* 0x004fe20008000f00 */
[----:B------:R-:W-:-:S04]  /*5a20*/  UIADD3 UR7, UPT, UPT, UR4, 0x1d0, URZ ;  /* 0x000001d004077890 */ /* 0x000fc8000fffe0ff */
[----:B-1----:R1:W2:Y:S02]  /*5a30*/  SYNCS.PHASECHK.TRANS64.TRYWAIT P0, [UR4+0x1d0], R0 ;  /* 0x0001d000ff0075a7 */ /* 0x0022a40008001104 */
[----:B-1----:R-:W-:Y:S01]  /*5a40*/  MOV R0, UR5 ;  /* 0x0000000500007c02 */ /* 0x002fe20008000f00 */
[----:B--2---:R-:W-:Y:S06]  /*5a50*/  @!P0 BRA `(.L_x_75) ;  /* 0x00000078001c8947 */ /* 0x004fec0003800000 */
.L_x_156:
[----:B------:R2:W3:Y:S01]  /*5a60*/  SYNCS.PHASECHK.TRANS64.TRYWAIT P0, [UR4+0x160], R0 ;  /* 0x00016000ff0075a7 */ /* 0x0004e20008001104 */
[----:B------:R-:W4:Y:S01]  /*5a70*/  S2R R195, SR_TID.X ;  /* 0x0000000000c37919 */ /* 0x000f220000002100 */
[----:B--2---:R-:W-:Y:S02]  /*5a80*/  IMAD.U32 R0, RZ, RZ, UR18 ;  /* 0x00000012ff007e24 */ /* 0x004fe4000f8e00ff */
[----:B----4-:R-:W-:-:S05]  /*5a90*/  IMAD.U32 R2, R195, 0x10000, RZ ;  /* 0x00010000c3027824 */ /* 0x010fca00078e00ff */
[----:B------:R-:W-:-:S04]  /*5aa0*/  LOP3.LUT R189, R0, 0x600000, R2, 0xf8, !PT ;  /* 0x0060000000bd7812 */ /* 0x000fc800078ef802 */
[----:B------:R-:W-:Y:S01]  /*5ab0*/  R2UR UR6, R189 ;  /* 0x00000000bd0672ca */ /* 0x000fe200000e0000 */
[----:B---3--:R-:W-:-:S14]  /*5ac0*/  @!P0 BRA `(.L_x_76) ;  /* 0x00000078001c8947 */ /* 0x008fdc0003800000 */
.L_x_158:
[----:B------:R-:W2:Y:S01]  /*5ad0*/  LDTM.x32 R100, tmem[UR6] ;  /* 0x00000006006479ee */ /* 0x000ea200082c0000 */
[C---:B------:R-:W-:Y:S01]  /*5ae0*/  LOP3.LUT R190, R189.reuse, 0x20, RZ, 0xfc, !PT ;  /* 0x00000020bdbe7812 */ /* 0x040fe200078efcff */
[----:B------:R-:W-:Y:S01]  /*5af0*/  ULOP3.LUT UR10, UR10, 0x1, URZ, 0x3c, !UPT ;  /* 0x000000010a0a7892 */ /* 0x000fe2000f8e3cff */
[----:B------:R-:W-:Y:S01]  /*5b00*/  R2P PR, R194, 0x7e ;  /* 0x0000007ec2007804 */ /* 0x000fe20000000000 */
[----:B------:R-:W-:Y:S01]  /*5b10*/  UISETP.GE.AND UP0, UPT, UR15, 0x1, UPT ;  /* 0x000000010f00788c */ /* 0x000fe2000bf06270 */
[----:B------:R-:W-:Y:S02]  /*5b20*/  R2UR UR4, R190 ;  /* 0x00000000be0472ca */ /* 0x000fe400000e0000 */
[C---:B------:R-:W-:Y:S02]  /*5b30*/  LOP3.LUT R186, R189.reuse, 0x40, RZ, 0xfc, !PT ;  /* 0x00000040bdba7812 */ /* 0x040fe400078efcff */
[----:B------:R-:W-:Y:S02]  /*5b40*/  LOP3.LUT R185, R189, 0x60, RZ, 0xfc, !PT ;  /* 0x00000060bdb97812 */ /* 0x000fe400078efcff */
[----:B-1----:R-:W-:-:S02]  /*5b50*/  LOP3.LUT R0, R194, 0x1, RZ, 0xc0, !PT ;  /* 0x00000001c2007812 */ /* 0x002fc400078ec0ff */
[C---:B------:R-:W-:Y:S02]  /*5b60*/  R2UR UR5, R186.reuse ;  /* 0x00000000ba0572ca */ /* 0x040fe400000e0000 */
[C---:B------:R-:W-:Y:S02]  /*5b70*/  LOP3.LUT R188, R189.reuse, 0x50, RZ, 0xfc, !PT ;  /* 0x00000050bdbc7812 */ /* 0x040fe400078efcff */
[----:B------:R-:W-:Y:S01]  /*5b80*/  LOP3.LUT R187, R189, 0x70, RZ, 0xfc, !PT ;  /* 0x00000070bdbb7812 */ /* 0x000fe200078efcff */
[----:B------:R-:W1:Y:S01]  /*5b90*/  LDTM.x32 R68, tmem[UR4] ;  /* 0x00000004004479ee */ /* 0x000e6200082c0000 */
[----:B------:R-:W-:Y:S02]  /*5ba0*/  R2UR UR4, R186 ;  /* 0x00000000ba0472ca */ /* 0x000fe400000e0000 */
[----:B--2---:R-:W-:Y:S02]  /*5bb0*/  SEL R101, R101, 0xff800000, P1 ;  /* 0xff80000065657807 */ /* 0x004fe40000800000 */
[----:B------:R-:W-:-:S02]  /*5bc0*/  SEL R102, R102, 0xff800000, P2 ;  /* 0xff80000066667807 */ /* 0x000fc40001000000 */
[----:B------:R-:W-:Y:S02]  /*5bd0*/  SEL R103, R103, 0xff800000, P3 ;  /* 0xff80000067677807 */ /* 0x000fe40001800000 */
[----:B------:R-:W-:Y:S02]  /*5be0*/  SEL R104, R104, 0xff800000, P4 ;  /* 0xff80000068687807 */ /* 0x000fe40002000000 */
[----:B------:R-:W-:-:S03]  /*5bf0*/  SEL R105, R105, 0xff800000, P5 ;  /* 0xff80000069697807 */ /* 0x000fc60002800000 */
[----:B------:R-:W2:Y:S01]  /*5c00*/  LDTM.x32 R36, tmem[UR4] ;  /* 0x00000004002479ee */ /* 0x000ea200082c0000 */
[----:B------:R-:W-:Y:S02]  /*5c10*/  SEL R106, R106, 0xff800000, P6 ;  /* 0xff8000006a6a7807 */ /* 0x000fe40003000000 */
[----:B------:R-:W-:Y:S02]  /*5c20*/  R2P PR, R194.B1, 0x7f ;  /* 0x0000007fc2007804 */ /* 0x000fe40000001000 */
[----:B------:R-:W-:Y:S02]  /*5c30*/  R2UR UR4, R185 ;  /* 0x00000000b90472ca */ /* 0x000fe400000e0000 */
[----:B------:R-:W-:Y:S02]  /*5c40*/  FMNMX R3, R102, R103, !PT ;  /* 0x0000006766037209 */ /* 0x000fe40007800000 */
[----:B------:R-:W-:Y:S02]  /*5c50*/  SEL R108, R108, 0xff800000, P0 ;  /* 0xff8000006c6c7807 */ /* 0x000fe40000000000 */
[----:B------:R-:W-:-:S02]  /*5c60*/  SEL R109, R109, 0xff800000, P1 ;  /* 0xff8000006d6d7807 */ /* 0x000fc40000800000 */
[----:B------:R-:W-:Y:S02]  /*5c70*/  SEL R110, R110, 0xff800000, P2 ;  /* 0xff8000006e6e7807 */ /* 0x000fe40001000000 */
[----:B------:R-:W-:Y:S02]  /*5c80*/  SEL R111, R111, 0xff800000, P3 ;  /* 0xff8000006f6f7807 */ /* 0x000fe40001800000 */
[----:B------:R-:W-:Y:S01]  /*5c90*/  SEL R112, R112, 0xff800000, P4 ;  /* 0xff80000070707807 */ /* 0x000fe20002000000 */
[----:B------:R-:W3:Y:S01]  /*5ca0*/  LDTM.x32 R4, tmem[UR4] ;  /* 0x00000004000479ee */ /* 0x000ee200082c0000 */
[----:B------:R-:W-:Y:S01]  /*5cb0*/  SEL R113, R113, 0xff800000, P5 ;  /* 0xff80000071717807 */ /* 0x000fe20002800000 */
[----:B------:R-:W4:Y:S01]  /*5cc0*/  LDCU UR4, c[0x0][0x600] ;  /* 0x0000c000ff0477ac */ /* 0x000f220008000800 */
[----:B------:R-:W-:Y:S02]  /*5cd0*/  SEL R114, R114, 0xff800000, P6 ;  /* 0xff80000072727807 */ /* 0x000fe40003000000 */
[----:B------:R-:W-:-:S02]  /*5ce0*/  R2P PR, R194.B2, 0x7f ;  /* 0x0000007fc2007804 */ /* 0x000fc40000002000 */
[----:B------:R-:W-:-:S03]  /*5cf0*/  FMNMX3 R3, R3, R110, R111, !PT ;  /* 0x0000006e03037276 */ /* 0x000fc6000780006f */
[----:B------:R-:W-:Y:S02]  /*5d00*/  SEL R116, R116, 0xff800000, P0 ;  /* 0xff80000074747807 */ /* 0x000fe40000000000 */
[----:B------:R-:W-:Y:S02]  /*5d10*/  SEL R117, R117, 0xff800000, P1 ;  /* 0xff80000075757807 */ /* 0x000fe40000800000 */
[----:B------:R-:W-:Y:S02]  /*5d20*/  SEL R118, R118, 0xff800000, P2 ;  /* 0xff80000076767807 */ /* 0x000fe40001000000 */
[----:B------:R-:W-:Y:S02]  /*5d30*/  SEL R119, R119, 0xff800000, P3 ;  /* 0xff80000077777807 */ /* 0x000fe40001800000 */
[----:B------:R-:W-:Y:S02]  /*5d40*/  SEL R120, R120, 0xff800000, P4 ;  /* 0xff80000078787807 */ /* 0x000fe40002000000 */
[----:B------:R-:W-:-:S02]  /*5d50*/  SEL R121, R121, 0xff800000, P5 ;  /* 0xff80000079797807 */ /* 0x000fc40002800000 */
[----:B------:R-:W-:Y:S02]  /*5d60*/  SEL R122, R122, 0xff800000, P6 ;  /* 0xff8000007a7a7807 */ /* 0x000fe40003000000 */
[----:B------:R-:W-:Y:S02]  /*5d70*/  R2P PR, R194.B3, 0x7f ;  /* 0x0000007fc2007804 */ /* 0x000fe40000003000 */
[----:B------:R-:W-:-:S03]  /*5d80*/  FMNMX3 R3, R3, R118, R119, !PT ;  /* 0x0000007603037276 */ /* 0x000fc60007800077 */
[----:B------:R-:W-:Y:S02]  /*5d90*/  SEL R125, R125, 0xff800000, P1 ;  /* 0xff8000007d7d7807 */ /* 0x000fe40000800000 */
[----:B------:R-:W-:Y:S02]  /*5da0*/  SEL R126, R126, 0xff800000, P2 ;  /* 0xff8000007e7e7807 */ /* 0x000fe40001000000 */
[----:B------:R-:W-:Y:S02]  /*5db0*/  SEL R127, R127, 0xff800000, P3 ;  /* 0xff8000007f7f7807 */ /* 0x000fe40001800000 */
[----:B------:R-:W-:Y:S02]  /*5dc0*/  SEL R128, R128, 0xff800000, P4 ;  /* 0xff80000080807807 */ /* 0x000fe40002000000 */
[----:B------:R-:W-:Y:S02]  /*5dd0*/  SEL R129, R129, 0xff800000, P5 ;  /* 0xff80000081817807 */ /* 0x000fe40002800000 */
[----:B------:R-:W-:-:S02]  /*5de0*/  SEL R130, R130, 0xff800000, P6 ;  /* 0xff80000082827807 */ /* 0x000fc40003000000 */
[----:B------:R-:W-:Y:S02]  /*5df0*/  R2P PR, R193, 0x7e ;  /* 0x0000007ec1007804 */ /* 0x000fe40000000000 */
[----:B------:R-:W-:Y:S02]  /*5e00*/  SEL R124, R124, 0xff800000, P0 ;  /* 0xff8000007c7c7807 */ /* 0x000fe40000000000 */
[----:B------:R-:W-:Y:S02]  /*5e10*/  FMNMX3 R3, R3, R126, R127, !PT ;  /* 0x0000007e03037276 */ /* 0x000fe4000780007f */
[----:B-1----:R-:W-:Y:S02]  /*5e20*/  SEL R69, R69, 0xff800000, P1 ;  /* 0xff80000045457807 */ /* 0x002fe40000800000 */
[----:B------:R-:W-:Y:S02]  /*5e30*/  SEL R70, R70, 0xff800000, P2 ;  /* 0xff80000046467807 */ /* 0x000fe40001000000 */
[----:B------:R-:W-:-:S02]  /*5e40*/  SEL R71, R71, 0xff800000, P3 ;  /* 0xff80000047477807 */ /* 0x000fc40001800000 */
[----:B------:R-:W-:Y:S02]  /*5e50*/  SEL R72, R72, 0xff800000, P4 ;  /* 0xff80000048487807 */ /* 0x000fe40002000000 */
[----:B------:R-:W-:Y:S02]  /*5e60*/  SEL R73, R73, 0xff800000, P5 ;  /* 0xff80000049497807 */ /* 0x000fe40002800000 */
        /* <DEDUP_REMOVED lines=30> */
[----:B--2---:R-:W-:Y:S02]  /*6050*/  SEL R37, R37, 0xff800000, P1 ;  /* 0xff80000025257807 */ /* 0x004fe40000800000 */
        /* <DEDUP_REMOVED lines=23> */
[----:B------:R-:W-:-:S05]  /*61d0*/  R2P PR, R192.B3, 0x7f ;  /* 0x0000007fc0007804 */ /* 0x000fca0000003000 */
[----:B------:R-:W-:Y:S02]  /*61e0*/  SEL R61, R61, 0xff800000, P1 ;  /* 0xff8000003d3d7807 */ /* 0x000fe40000800000 */
[----:B------:R-:W-:Y:S02]  /*61f0*/  SEL R62, R62, 0xff800000, P2 ;  /* 0xff8000003e3e7807 */ /* 0x000fe40001000000 */
[----:B------:R-:W-:Y:S02]  /*6200*/  SEL R63, R63, 0xff800000, P3 ;  /* 0xff8000003f3f7807 */ /* 0x000fe40001800000 */
[----:B------:R-:W-:Y:S02]  /*6210*/  SEL R64, R64, 0xff800000, P4 ;  /* 0xff80000040407807 */ /* 0x000fe40002000000 */
[----:B------:R-:W-:Y:S02]  /*6220*/  SEL R65, R65, 0xff800000, P5 ;  /* 0xff80000041417807 */ /* 0x000fe40002800000 */
[----:B------:R-:W-:-:S02]  /*6230*/  SEL R66, R66, 0xff800000, P6 ;  /* 0xff80000042427807 */ /* 0x000fc40003000000 */
[----:B------:R-:W-:Y:S02]  /*6240*/  R2P PR, R191, 0x7e ;  /* 0x0000007ebf007804 */ /* 0x000fe40000000000 */
[----:B------:R-:W-:-:S03]  /*6250*/  SEL R60, R60, 0xff800000, P0 ;  /* 0xff8000003c3c7807 */ /* 0x000fc60000000000 */
[----:B---3--:R-:W-:Y:S02]  /*6260*/  SEL R39, R5, 0xff800000, P1 ;  /* 0xff80000005277807 */ /* 0x008fe40000800000 */
[----:B------:R-:W-:Y:S02]  /*6270*/  SEL R136, R6, 0xff800000, P2 ;  /* 0xff80000006887807 */ /* 0x000fe40001000000 */
[----:B------:R-:W-:Y:S02]  /*6280*/  SEL R137, R7, 0xff800000, P3 ;  /* 0xff80000007897807 */ /* 0x000fe40001800000 */
[----:B------:R-:W-:Y:S02]  /*6290*/  SEL R8, R8, 0xff800000, P4 ;  /* 0xff80000008087807 */ /* 0x000fe40002000000 */
[----:B------:R-:W-:Y:S02]  /*62a0*/  SEL R9, R9, 0xff800000, P5 ;  /* 0xff80000009097807 */ /* 0x000fe40002800000 */
[----:B------:R-:W-:-:S02]  /*62b0*/  SEL R10, R10, 0xff800000, P6 ;  /* 0xff8000000a0a7807 */ /* 0x000fc40003000000 */
[----:B------:R-:W-:-:S05]  /*62c0*/  R2P PR, R191.B1, 0x7f ;  /* 0x0000007fbf007804 */ /* 0x000fca0000001000 */
        /* <DEDUP_REMOVED lines=17> */
[----:B------:R-:W-:Y:S02]  /*63e0*/  ISETP.NE.U32.AND P0, PT, R0, 0x1, PT ;  /* 0x000000010000780c */ /* 0x000fe40003f05070 */
[----:B------:R-:W-:Y:S02]  /*63f0*/  LOP3.LUT R0, R193, 0x1, RZ, 0xc0, !PT ;  /* 0x00000001c1007812 */ /* 0x000fe400078ec0ff */
[----:B------:R-:W-:Y:S02]  /*6400*/  SEL R100, R100, 0xff800000, !P0 ;  /* 0xff80000064647807 */ /* 0x000fe40004000000 */
[----:B------:R-:W-:Y:S02]  /*6410*/  LOP3.LUT P0, RZ, R194, 0x80, RZ, 0xc0, !PT ;  /* 0x00000080c2ff7812 */ /* 0x000fe4000780c0ff */
[----:B------:R-:W-:-:S02]  /*6420*/  SEL R29, R29, 0xff800000, P1 ;  /* 0xff8000001d1d7807 */ /* 0x000fc40000800000 */
[----:B------:R-:W-:Y:S02]  /*6430*/  SEL R107, R107, 0xff800000, P0 ;  /* 0xff8000006b6b7807 */ /* 0x000fe40000000000 */
[----:B------:R-:W-:Y:S02]  /*6440*/  LOP3.LUT P0, RZ, R194, 0x8000, RZ, 0xc0, !PT ;  /* 0x00008000c2ff7812 */ /* 0x000fe4000780c0ff */
[----:B------:R-:W-:Y:S02]  /*6450*/  FMNMX R6, R106, R107, !PT ;  /* 0x0000006b6a067209 */ /* 0x000fe40007800000 */
[----:B------:R-:W-:Y:S02]  /*6460*/  SEL R115, R115, 0xff800000, P0 ;  /* 0xff80000073737807 */ /* 0x000fe40000000000 */
[----:B------:R-:W-:Y:S02]  /*6470*/  LOP3.LUT P0, RZ, R194, 0x800000, RZ, 0xc0, !PT ;  /* 0x00800000c2ff7812 */ /* 0x000fe4000780c0ff */
[----:B------:R-:W-:-:S02]  /*6480*/  FMNMX3 R6, R6, R114, R115, !PT ;  /* 0x0000007206067276 */ /* 0x000fc40007800073 */
[----:B------:R-:W-:Y:S02]  /*6490*/  SEL R123, R123, 0xff800000, P0 ;  /* 0xff8000007b7b7807 */ /* 0x000fe40000000000 */
[----:B------:R-:W-:Y:S02]  /*64a0*/  ISETP.GT.AND P0, PT, R194, -0x1, PT ;  /* 0xffffffffc200780c */ /* 0x000fe40003f04270 */
[----:B------:R-:W-:Y:S02]  /*64b0*/  FMNMX3 R6, R6, R122, R123, !PT ;  /* 0x0000007a06067276 */ /* 0x000fe4000780007b */
[----:B------:R-:W-:Y:S02]  /*64c0*/  SEL R131, R131, 0xff800000, !P0 ;  /* 0xff80000083837807 */ /* 0x000fe40004000000 */
[----:B------:R-:W-:Y:S02]  /*64d0*/  ISETP.NE.U32.AND P0, PT, R0, 0x1, PT ;  /* 0x000000010000780c */ /* 0x000fe40003f05070 */
[----:B------:R-:W-:-:S02]  /*64e0*/  LOP3.LUT R0, R192, 0x1, RZ, 0xc0, !PT ;  /* 0x00000001c0007812 */ /* 0x000fc400078ec0ff */
[----:B------:R-:W-:Y:S02]  /*64f0*/  SEL R68, R68, 0xff800000, !P0 ;  /* 0xff80000044447807 */ /* 0x000fe40004000000 */
[----:B------:R-:W-:Y:S02]  /*6500*/  LOP3.LUT P0, RZ, R193, 0x80, RZ, 0xc0, !PT ;  /* 0x00000080c1ff7812 */ /* 0x000fe4000780c0ff */
[----:B------:R-:W-:Y:S02]  /*6510*/  FMNMX3 R6, R6, R130, R131, !PT ;  /* 0x0000008206067276 */ /* 0x000fe40007800083 */
[----:B------:R-:W-:Y:S02]  /*6520*/  SEL R75, R75, 0xff800000, P0 ;  /* 0xff8000004b4b7807 */ /* 0x000fe40000000000 */
[----:B------:R-:W-:Y:S02]  /*6530*/  LOP3.LUT P0, RZ, R193, 0x8000, RZ, 0xc0, !PT ;  /* 0x00008000c1ff7812 */ /* 0x000fe4000780c0ff */
[----:B------:R-:W-:-:S02]  /*6540*/  FMNMX3 R6, R6, R74, R75, !PT ;  /* 0x0000004a06067276 */ /* 0x000fc4000780004b */
[----:B------:R-:W-:Y:S02]  /*6550*/  SEL R83, R83, 0xff800000, P0 ;  /* 0xff80000053537807 */ /* 0x000fe40000000000 */
[----:B------:R-:W-:Y:S02]  /*6560*/  LOP3.LUT P0, RZ, R193, 0x800000, RZ, 0xc0, !PT ;  /* 0x00800000c1ff7812 */ /* 0x000fe4000780c0ff */
[----:B------:R-:W-:Y:S02]  /*6570*/  FMNMX3 R6, R6, R82, R83, !PT ;  /* 0x0000005206067276 */ /* 0x000fe40007800053 */
[----:B------:R-:W-:Y:S02]  /*6580*/  SEL R91, R91, 0xff800000, P0 ;  /* 0xff8000005b5b7807 */ /* 0x000fe40000000000 */
[----:B------:R-:W-:Y:S02]  /*6590*/  ISETP.GT.AND P0, PT, R193, -0x1, PT ;  /* 0xffffffffc100780c */ /* 0x000fe40003f04270 */
[----:B------:R-:W-:-:S02]  /*65a0*/  FMNMX3 R6, R6, R90, R91, !PT ;  /* 0x0000005a06067276 */ /* 0x000fc4000780005b */
[----:B------:R-:W-:Y:S02]  /*65b0*/  SEL R99, R99, 0xff800000, !P0 ;  /* 0xff80000063637807 */ /* 0x000fe40004000000 */
[----:B------:R-:W-:Y:S02]  /*65c0*/  ISETP.NE.U32.AND P0, PT, R0, 0x1, PT ;  /* 0x000000010000780c */ /* 0x000fe40003f05070 */
[----:B------:R-:W-:Y:S02]  /*65d0*/  LOP3.LUT R0, R191, 0x1, RZ, 0xc0, !PT ;  /* 0x00000001bf007812 */ /* 0x000fe400078ec0ff */
[----:B------:R-:W-:Y:S02]  /*65e0*/  SEL R36, R36, 0xff800000, !P0 ;  /* 0xff80000024247807 */ /* 0x000fe40004000000 */
[----:B------:R-:W-:Y:S02]  /*65f0*/  LOP3.LUT P0, RZ, R192, 0x80, RZ, 0xc0, !PT ;  /* 0x00000080c0ff7812 */ /* 0x000fe4000780c0ff */
[----:B------:R-:W-:-:S02]  /*6600*/  FMNMX3 R6, R6, R98, R99, !PT ;  /* 0x0000006206067276 */ /* 0x000fc40007800063 */
[----:B------:R-:W-:Y:S02]  /*6610*/  SEL R43, R43, 0xff800000, P0 ;  /* 0xff8000002b2b7807 */ /* 0x000fe40000000000 */
[----:B------:R-:W-:Y:S02]  /*6620*/  LOP3.LUT P0, RZ, R192, 0x8000, RZ, 0xc0, !PT ;  /* 0x00008000c0ff7812 */ /* 0x000fe4000780c0ff */
[----:B------:R-:W-:Y:S02]  /*6630*/  FMNMX3 R6, R6, R42, R43, !PT ;  /* 0x0000002a06067276 */ /* 0x000fe4000780002b */
        /* <DEDUP_REMOVED lines=8> */
[----:B------:R-:W-:-:S02]  /*66c0*/  FMNMX R0, R100, R101, !PT ;  /* 0x0000006564007209 */ /* 0x000fc40007800000 */
[----:B------:R-:W-:Y:S02]  /*66d0*/  SEL R38, R4, 0xff800000, !P0 ;  /* 0xff80000004267807 */ /* 0x000fe40004000000 */
[----:B------:R-:W-:Y:S02]  /*66e0*/  FMNMX R4, R104, R105, !PT ;  /* 0x0000006968047209 */ /* 0x000fe40007800000 */
[----:B------:R-:W-:Y:S02]  /*66f0*/  FMNMX3 R0, R0, R108, R109, !PT ;  /* 0x0000006c00007276 */ /* 0x000fe4000780006d */
[----:B------:R-:W-:Y:S02]  /*6700*/  FMNMX3 R4, R4, R112, R113, !PT ;  /* 0x0000007004047276 */ /* 0x000fe40007800071 */
[----:B------:R-:W-:Y:S02]  /*6710*/  FMNMX3 R0, R0, R116, R117, !PT ;  /* 0x0000007400007276 */ /* 0x000fe40007800075 */
[----:B------:R-:W-:-:S02]  /*6720*/  FMNMX3 R4, R4, R120, R121, !PT ;  /* 0x0000007804047276 */ /* 0x000fc40007800079 */
[----:B------:R-:W-:Y:S02]  /*6730*/  FMNMX3 R0, R0, R124, R125, !PT ;  /* 0x0000007c00007276 */ /* 0x000fe4000780007d */
[----:B------:R-:W-:Y:S02]  /*6740*/  FMNMX3 R4, R4, R128, R129, !PT ;  /* 0x0000008004047276 */ /* 0x000fe40007800081 */
        /* <DEDUP_REMOVED lines=14> */
[----:B------:R-:W-:Y:S02]  /*6830*/  LOP3.LUT P0, RZ, R191, 0x80, RZ, 0xc0, !PT ;  /* 0x00000080bfff7812 */ /* 0x000fe4000780c0ff */
[----:B------:R-:W-:-:S02]  /*6840*/  FMNMX3 R4, R4, R56, R57, !PT ;  /* 0x0000003804047276 */ /* 0x000fc40007800039 */
[----:B------:R-:W-:Y:S02]  /*6850*/  FMNMX3 R3, R2, R60, R61, !PT ;  /* 0x0000003c02037276 */ /* 0x000fe4000780003d */
[----:B------:R-:W-:Y:S02]  /*6860*/  FMNMX3 R2, R0, R62, R63, !PT ;  /* 0x0000003e00027276 */ /* 0x000fe4000780003f */
[----:B------:R-:W-:Y:S02]  /*6870*/  SEL R11, R11, 0xff800000, P0 ;  /* 0xff8000000b0b7807 */ /* 0x000fe40000000000 */
[----:B------:R-:W-:Y:S02]  /*6880*/  FMNMX3 R0, R4, R64, R65, !PT ;  /* 0x0000004004007276 */ /* 0x000fe40007800041 */
[----:B------:R-:W-:Y:S02]  /*6890*/  LOP3.LUT P0, RZ, R191, 0x8000, RZ, 0xc0, !PT ;  /* 0x00008000bfff7812 */ /* 0x000fe4000780c0ff */
[----:B------:R-:W-:-:S02]  /*68a0*/  FMNMX3 R6, R6, R66, R67, !PT ;  /* 0x0000004206067276 */ /* 0x000fc40007800043 */
[----:B------:R-:W-:Y:S02]  /*68b0*/  FMNMX3 R5, R3, R38, R39, !PT ;  /* 0x0000002603057276 */ /* 0x000fe40007800027 */
[----:B------:R-:W-:Y:S02]  /*68c0*/  FMNMX3 R4, R2, R136, R137, !PT ;  /* 0x0000008802047276 */ /* 0x000fe40007800089 */
[----:B------:R-:W-:Y:S02]  /*68d0*/  FMNMX3 R3, R0, R8, R9, !PT ;  /* 0x0000000800037276 */ /* 0x000fe40007800009 */
[----:B------:R-:W-:Y:S02]  /*68e0*/  SEL R19, R19, 0xff800000, P0 ;  /* 0xff80000013137807 */ /* 0x000fe40000000000 */
[----:B------:R-:W-:Y:S02]  /*68f0*/  FMNMX3 R0, R6, R10, R11, !PT ;  /* 0x0000000a06007276 */ /* 0x000fe4000780000b */
[----:B------:R-:W-:-:S02]  /*6900*/  LOP3.LUT P0, RZ, R191, 0x800000, RZ, 0xc0, !PT ;  /* 0x00800000bfff7812 */ /* 0x000fc4000780c0ff */
[----:B------:R-:W-:Y:S02]  /*6910*/  FMNMX3 R2, R5, R12, R13, !PT ;  /* 0x0000000c05027276 */ /* 0x000fe4000780000d */
[----:B------:R-:W-:Y:S02]  /*6920*/  FMNMX3 R4, R4, R14, R15, !PT ;  /* 0x0000000e04047276 */ /* 0x000fe4000780000f */
[----:B------:R-:W-:Y:S02]  /*6930*/  FMNMX3 R5, R0, R18, R19, !PT ;  /* 0x0000001200057276 */ /* 0x000fe40007800013 */
[----:B------:R-:W-:Y:S02]  /*6940*/  SEL R27, R27, 0xff800000, P0 ;  /* 0xff8000001b1b7807 */ /* 0x000fe40000000000 */
[----:B------:R-:W-:Y:S02]  /*6950*/  FMNMX3 R2, R2, R20, R21, !PT ;  /* 0x0000001402027276 */ /* 0x000fe40007800015 */
[----:B------:R-:W-:-:S02]  /*6960*/  FMNMX3 R0, R4, R22, R23, !PT ;  /* 0x0000001604007276 */ /* 0x000fc40007800017 */
[----:B------:R-:W-:Y:S02]  /*6970*/  SEL R30, R30, 0xff800000, P2 ;  /* 0xff8000001e1e7807 */ /* 0x000fe40001000000 */
[----:B------:R-:W-:Y:S02]  /*6980*/  SEL R31, R31, 0xff800000, P3 ;  /* 0xff8000001f1f7807 */ /* 0x000fe40001800000 */
[----:B------:R-:W-:Y:S02]  /*6990*/  ISETP.GT.AND P0, PT, R191, -0x1, PT ;  /* 0xffffffffbf00780c */ /* 0x000fe40003f04270 */
[----:B------:R-:W-:Y:S02]  /*69a0*/  FMNMX3 R3, R3, R16, R17, !PT ;  /* 0x0000001003037276 */ /* 0x000fe40007800011 */
[----:B------:R-:W-:Y:S02]  /*69b0*/  FMNMX3 R2, R2, R28, R29, !PT ;  /* 0x0000001c02027276 */ /* 0x000fe4000780001d */
[----:B------:R-:W-:-:S02]  /*69c0*/  FMNMX3 R0, R0, R30, R31, !PT ;  /* 0x0000001e00007276 */ /* 0x000fc4000780001f */
[----:B------:R-:W-:Y:S02]  /*69d0*/  SEL R35, R35, 0xff800000, !P0 ;  /* 0xff80000023237807 */ /* 0x000fe40004000000 */
[----:B------:R-:W-:Y:S02]  /*69e0*/  SEL R32, R32, 0xff800000, P4 ;  /* 0xff80000020207807 */ /* 0x000fe40002000000 */
[----:B------:R-:W-:Y:S02]  /*69f0*/  SEL R33, R33, 0xff800000, P5 ;  /* 0xff80000021217807 */ /* 0x000fe40002800000 */
[----:B------:R-:W-:Y:S02]  /*6a00*/  SEL R34, R34, 0xff800000, P6 ;  /* 0xff80000022227807 */ /* 0x000fe40003000000 */
[----:B------:R-:W-:Y:S02]  /*6a10*/  FMNMX3 R3, R3, R24, R25, !PT ;  /* 0x0000001803037276 */ /* 0x000fe40007800019 */
[----:B------:R-:W-:-:S02]  /*6a20*/  FMNMX3 R4, R5, R26, R27, !PT ;  /* 0x0000001a05047276 */ /* 0x000fc4000780001b */
[----:B------:R-:W-:Y:S02]  /*6a30*/  FMNMX R0, R2, R0, !PT ;  /* 0x0000000002007209 */ /* 0x000fe40007800000 */
[----:B------:R-:W-:Y:S02]  /*6a40*/  FMNMX3 R3, R3, R32, R33, !PT ;  /* 0x0000002003037276 */ /* 0x000fe40007800021 */
[----:B------:R-:W-:-:S04]  /*6a50*/  FMNMX3 R2, R4, R34, R35, !PT ;  /* 0x0000002204027276 */ /* 0x000fc80007800023 */
[----:B------:R-:W-:-:S04]  /*6a60*/  FMNMX3 R135, R0, R3, R2, !PT ;  /* 0x0000000300877276 */ /* 0x000fc80007800002 */
[----:B------:R-:W-:-:S04]  /*6a70*/  FSETP.NEU.AND P0, PT, R135, -INF , PT ;  /* 0xff8000008700780b */ /* 0x000fc80003f0d000 */
[----:B------:R-:W-:Y:S02]  /*6a80*/  FSEL R0, R135, RZ, P0 ;  /* 0x000000ff87007208 */ /* 0x000fe40000000000 */
[----:B------:R-:W-:-:S03]  /*6a90*/  ELECT P0, URZ, PT ;  /* 0x0000000000ff782f */ /* 0x000fc60003800000 */
[----:B----4-:R-:W-:-:S04]  /*6aa0*/  FFMA R0, -R0, UR4, RZ ;  /* 0x0000000400007c23 */ /* 0x010fc800080001ff */
[----:B------:R-:W-:-:S04]  /*6ab0*/  FFMA2 R2, R100.F32x2.HI_LO, UR4.F32, R0.F32 ;  /* 0x0000000464027c49 */ /* 0x000fc80009200000 */
[----:B------:R-:W-:Y:S08]  /*6ac0*/  MUFU.EX2 R176, R2 ;  /* 0x0000000200b07308 */ /* 0x000ff00000000800 */
[----:B------:R1:W2:Y:S02]  /*6ad0*/  MUFU.EX2 R177, R3 ;  /* 0x0000000300b17308 */ /* 0x0002a40000000800 */
[----:B-1----:R-:W-:Y:S01]  /*6ae0*/  FFMA2 R2, R102.F32x2.HI_LO, UR4.F32, R0.F32 ;  /* 0x0000000466027c49 */ /* 0x002fe20009200000 */
[----:B--2---:R-:W-:-:S05]  /*6af0*/  F2FP.F16.F32.PACK_AB R4, R177, R176 ;  /* 0x000000b0b104723e */ /* 0x004fca00000000ff */
        /* <DEDUP_REMOVED lines=13> */
[----:B------:R1:W-:Y:S02]  /*6bd0*/  MUFU.EX2 R169, R3 ;  /* 0x0000000300a97308 */ /* 0x0003e40000000800 */
[----:B-1----:R-:W-:-:S06]  /*6be0*/  FFMA2 R2, R110.F32x2.HI_LO, UR4.F32, R0.F32 ;  /* 0x000000046e027c49 */ /* 0x002fcc0009200000 */
        /* <DEDUP_REMOVED lines=58> */
[----:B------:R1:W2:Y:S02]  /*6f90*/  MUFU.EX2 R123, R3 ;  /* 0x00000003007b7308 */ /* 0x0002a40000000800 */
[----:B-1----:R-:W-:-:S06]  /*6fa0*/  FFMA2 R2, R86.F32x2.HI_LO, UR4.F32, R0.F32 ;  /* 0x0000000456027c49 */ /* 0x002fcc0009200000 */
[----:B------:R-:W-:Y:S08]  /*6fb0*/  MUFU.EX2 R120, R2 ;  /* 0x0000000200787308 */ /* 0x000ff00000000800 */
[----:B------:R1:W3:Y:S02]  /*6fc0*/  MUFU.EX2 R121, R3 ;  /* 0x0000000300797308 */ /* 0x0002e40000000800 */
        /* <DEDUP_REMOVED lines=8> */
[----:B------:R1:W4:Y:S02]  /*7050*/  MUFU.EX2 R115, R3 ;  /* 0x0000000300737308 */ /* 0x0003240000000800 */
[----:B-1----:R-:W-:-:S06]  /*7060*/  FFMA2 R2, R94.F32x2.HI_LO, UR4.F32, R0.F32 ;  /* 0x000000045e027c49 */ /* 0x002fcc0009200000 */
[----:B------:R-:W-:Y:S08]  /*7070*/  MUFU.EX2 R112, R2 ;  /* 0x0000000200707308 */ /* 0x000ff00000000800 */
[----:B------:R1:W5:Y:S02]  /*7080*/  MUFU.EX2 R113, R3 ;  /* 0x0000000300717308 */ /* 0x0003640000000800 */
[----:B-1----:R-:W-:-:S06]  /*7090*/  FFMA2 R2, R96.F32x2.HI_LO, UR4.F32, R0.F32 ;  /* 0x0000000460027c49 */ /* 0x002fcc0009200000 */
[----:B------:R-:W-:Y:S08]  /*70a0*/  MUFU.EX2 R110, R2 ;  /* 0x00000002006e7308 */ /* 0x000ff00000000800 */
[----:B------:R1:W1:Y:S02]  /*70b0*/  MUFU.EX2 R111, R3 ;  /* 0x00000003006f7308 */ /* 0x0002640000000800 */
[----:B-1----:R-:W-:-:S06]  /*70c0*/  FFMA2 R2, R98.F32x2.HI_LO, UR4.F32, R0.F32 ;  /* 0x0000000462027c49 */ /* 0x002fcc0009200000 */
[----:B------:R-:W-:Y:S08]  /*70d0*/  MUFU.EX2 R108, R2 ;  /* 0x00000002006c7308 */ /* 0x000ff00000000800 */
[----:B------:R1:W1:Y:S02]  /*70e0*/  MUFU.EX2 R109, R3 ;  /* 0x00000003006d7308 */ /* 0x0002640000000800 */
[----:B-1----:R-:W-:Y:S01]  /*70f0*/  FFMA2 R2, R36.F32x2.HI_LO, UR4.F32, R0.F32 ;  /* 0x0000000424027c49 */ /* 0x002fe20009200000 */
[----:B--2---:R-:W-:-:S02]  /*7100*/  F2FP.F16.F32.PACK_AB R36, R123, R122 ;  /* 0x0000007a7b24723e */ /* 0x004fc400000000ff */
[----:B---3--:R-:W-:-:S03]  /*7110*/  F2FP.F16.F32.PACK_AB R37, R121, R120 ;  /* 0x000000787925723e */ /* 0x008fc600000000ff */
[----:B------:R-:W-:Y:S08]  /*7120*/  MUFU.EX2 R106, R2 ;  /* 0x00000002006a7308 */ /* 0x000ff00000000800 */
[----:B------:R1:W-:Y:S02]  /*7130*/  MUFU.EX2 R107, R3 ;  /* 0x00000003006b7308 */ /* 0x0003e40000000800 */
[----:B-1----:R-:W-:-:S06]  /*7140*/  FFMA2 R2, R132.F32x2.HI_LO, UR4.F32, R0.F32 ;  /* 0x0000000484027c49 */ /* 0x002fcc0009200000 */
[----:B------:R-:W-:Y:S08]  /*7150*/  MUFU.EX2 R104, R2 ;  /* 0x0000000200687308 */ /* 0x000ff00000000800 */
[----:B------:R1:W-:Y:S02]  /*7160*/  MUFU.EX2 R105, R3 ;  /* 0x0000000300697308 */ /* 0x0003e40000000800 */
[----:B-1----:R-:W-:Y:S01]  /*7170*/  FFMA2 R2, R40.F32x2.HI_LO, UR4.F32, R0.F32 ;  /* 0x0000000428027c49 */ /* 0x002fe20009200000 */
[----:B----4-:R-:W-:-:S02]  /*7180*/  F2FP.F16.F32.PACK_AB R40, R115, R114 ;  /* 0x000000727328723e */ /* 0x010fc400000000ff */
[----:B-----5:R-:W-:-:S03]  /*7190*/  F2FP.F16.F32.PACK_AB R41, R113, R112 ;  /* 0x000000707129723e */ /* 0x020fc600000000ff */
[----:B------:R-:W-:Y:S08]  /*71a0*/  MUFU.EX2 R102, R2 ;  /* 0x0000000200667308 */ /* 0x000ff00000000800 */
[----:B------:R1:W-:Y:S02]  /*71b0*/  MUFU.EX2 R103, R3 ;  /* 0x0000000300677308 */ /* 0x0003e40000000800 */
[----:B-1----:R-:W-:Y:S01]  /*71c0*/  FFMA2 R2, R42.F32x2.HI_LO, UR4.F32, R0.F32 ;  /* 0x000000042a027c49 */ /* 0x002fe20009200000 */
[----:B------:R-:W-:-:S02]  /*71d0*/  F2FP.F16.F32.PACK_AB R42, R111, R110 ;  /* 0x0000006e6f2a723e */ /* 0x000fc400000000ff */
[----:B------:R-:W-:-:S03]  /*71e0*/  F2FP.F16.F32.PACK_AB R43, R109, R108 ;  /* 0x0000006c6d2b723e */ /* 0x000fc600000000ff */
        /* <DEDUP_REMOVED lines=38> */
[----:B-1----:R-:W-:Y:S01]  /*7450*/  FFMA2 R2, R38.F32x2.HI_LO, UR4.F32, R0.F32 ;  /* 0x0000000426027c49 */ /* 0x002fe20009200000 */
[----:B------:R-:W-:-:S02]  /*7460*/  F2FP.F16.F32.PACK_AB R38, R119, R118 ;  /* 0x000000767726723e */ /* 0x000fc400000000ff */
[----:B------:R-:W-:-:S03]  /*7470*/  F2FP.F16.F32.PACK_AB R39, R117, R116 ;  /* 0x000000747527723e */ /* 0x000fc600000000ff */
        /* <DEDUP_REMOVED lines=36> */
[----:B--2---:R-:W-:-:S02]  /*76c0*/  F2FP.F16.F32.PACK_AB R20, R91, R90 ;  /* 0x0000005a5b14723e */ /* 0x004fc400000000ff */
[----:B---3--:R-:W-:-:S03]  /*76d0*/  F2FP.F16.F32.PACK_AB R21, R89, R88 ;  /* 0x000000585915723e */ /* 0x008fc600000000ff */
[----:B------:R-:W-:Y:S08]  /*76e0*/  MUFU.EX2 R58, R2 ;  /* 0x00000002003a7308 */ /* 0x000ff00000000800 */
[----:B------:R1:W2:Y:S02]  /*76f0*/  MUFU.EX2 R59, R3 ;  /* 0x00000003003b7308 */ /* 0x0002a40000000800 */
[----:B-1----:R-:W-:Y:S01]  /*7700*/  FFMA2 R2, R22.F32x2.HI_LO, UR4.F32, R0.F32 ;  /* 0x0000000416027c49 */ /* 0x002fe20009200000 */
[----:B----4-:R-:W-:-:S02]  /*7710*/  F2FP.F16.F32.PACK_AB R22, R87, R86 ;  /* 0x000000565716723e */ /* 0x010fc400000000ff */
[----:B-----5:R-:W-:-:S03]  /*7720*/  F2FP.F16.F32.PACK_AB R23, R85, R84 ;  /* 0x000000545517723e */ /* 0x020fc600000000ff */
[----:B------:R-:W-:Y:S08]  /*7730*/  MUFU.EX2 R56, R2 ;  /* 0x0000000200387308 */ /* 0x000ff00000000800 */
[----:B------:R1:W3:Y:S02]  /*7740*/  MUFU.EX2 R57, R3 ;  /* 0x0000000300397308 */ /* 0x0002e40000000800 */
[----:B-1----:R-:W-:Y:S01]  /*7750*/  FFMA2 R2, R24.F32x2.HI_LO, UR4.F32, R0.F32 ;  /* 0x0000000418027c49 */ /* 0x002fe20009200000 */
[----:B------:R-:W-:-:S02]  /*7760*/  F2FP.F16.F32.PACK_AB R24, R83, R82 ;  /* 0x000000525318723e */ /* 0x000fc400000000ff */
[----:B------:R-:W-:-:S03]  /*7770*/  F2FP.F16.F32.PACK_AB R25, R81, R80 ;  /* 0x000000505119723e */ /* 0x000fc600000000ff */
[----:B------:R-:W-:Y:S08]  /*7780*/  MUFU.EX2 R54, R2 ;  /* 0x0000000200367308 */ /* 0x000ff00000000800 */
[----:B------:R1:W4:Y:S02]  /*7790*/  MUFU.EX2 R55, R3 ;  /* 0x0000000300377308 */ /* 0x0003240000000800 */
[----:B-1----:R-:W-:Y:S01]  /*77a0*/  FFMA2 R2, R26.F32x2.HI_LO, UR4.F32, R0.F32 ;  /* 0x000000041a027c49 */ /* 0x002fe20009200000 */
[----:B------:R-:W-:-:S02]  /*77b0*/  F2FP.F16.F32.PACK_AB R26, R79, R78 ;  /* 0x0000004e4f1a723e */ /* 0x000fc400000000ff */
[----:B------:R-:W-:-:S03]  /*77c0*/  F2FP.F16.F32.PACK_AB R27, R77, R76 ;  /* 0x0000004c4d1b723e */ /* 0x000fc600000000ff */
[----:B------:R-:W-:Y:S08]  /*77d0*/  MUFU.EX2 R52, R2 ;  /* 0x0000000200347308 */ /* 0x000ff00000000800 */
[----:B------:R1:W5:Y:S02]  /*77e0*/  MUFU.EX2 R53, R3 ;  /* 0x0000000300357308 */ /* 0x0003640000000800 */
        /* <DEDUP_REMOVED lines=13> */
[----:B------:R1:W-:Y:S08]  /*78c0*/  MUFU.EX2 R46, R2 ;  /* 0x00000002002e7308 */ /* 0x0003f00000000800 */
[----:B------:R2:W2:Y:S01]  /*78d0*/  MUFU.EX2 R47, R3 ;  /* 0x00000003002f7308 */ /* 0x0004a20000000800 */
[----:B-1----:R-:W-:-:S05]  /*78e0*/  IMAD.U32 R2, RZ, RZ, UR14 ;  /* 0x0000000eff027e24 */ /* 0x002fca000f8e00ff */
[----:B------:R2:W-:Y:S06]  /*78f0*/  BAR.ARV R2, 0x40 ;  /* 0x000100020000751d */ /* 0x0005ec0000002000 */
[----:B------:R1:W-:Y:S01]  /*7900*/  STTM.x16 tmem[UR5], R4 ;  /* 0x00000004000079ed */ /* 0x0003e20008240005 */
[----:B------:R-:W-:Y:S01]  /*7910*/  R2UR UR5, R185 ;  /* 0x00000000b90572ca */ /* 0x000fe200000e0000 */
[----:B--2---:R-:W-:Y:S01]  /*7920*/  FFMA2 R2, R34.F32x2.HI_LO, UR4.F32, R0.F32 ;  /* 0x0000000422027c49 */ /* 0x004fe20009200000 */
[----:B------:R-:W-:Y:S02]  /*7930*/  R2UR UR4, R188 ;  /* 0x00000000bc0472ca */ /* 0x000fe400000e0000 */
[----:B------:R-:W-:Y:S01]  /*7940*/  F2FP.F16.F32.PACK_AB R34, R127, R126 ;  /* 0x0000007e7f22723e */ /* 0x000fe200000000ff */
[----:B------:R2:W-:Y:S01]  /*7950*/  MUFU.EX2 R44, R2 ;  /* 0x00000002002c7308 */ /* 0x0005e20000000800 */
[----:B------:R-:W-:-:S07]  /*7960*/  F2FP.F16.F32.PACK_AB R35, R125, R124 ;  /* 0x0000007c7d23723e */ /* 0x000fce00000000ff */
[----:B------:R-:W1:Y:S02]  /*7970*/  MUFU.EX2 R45, R3 ;  /* 0x00000003002d7308 */ /* 0x000e640000000800 */
[----:B------:R-:W-:Y:S01]  /*7980*/  STTM.x16 tmem[UR4], R28 ;  /* 0x0000001c000079ed */ /* 0x000fe20008240004 */
[----:B------:R-:W-:-:S04]  /*7990*/  ULOP3.LUT UR4, UR9, 0x1, URZ, 0x3c, !UPT ;  /* 0x0000000109047892 */ /* 0x000fc8000f8e3cff */
[----:B------:R-:W-:Y:S01]  /*79a0*/  USHF.L.U32 UR4, UR4, 0x1f, URZ ;  /* 0x0000001f04047899 */ /* 0x000fe200080006ff */
[----:B--2---:R-:W-:-:S05]  /*79b0*/  IMAD.MOV.U32 R2, RZ, RZ, 0x1 ;  /* 0x00000001ff027424 */ /* 0x004fca00078e00ff */
[----:B------:R-:W-:Y:S01]  /*79c0*/  IMAD.U32 R0, RZ, RZ, UR4 ;  /* 0x00000004ff007e24 */ /* 0x000fe2000f8e00ff */
[----:B-1----:R-:W-:Y:S02]  /*79d0*/  F2FP.F16.F32.PACK_AB R12, R107, R106 ;  /* 0x0000006a6b0c723e */ /* 0x002fe400000000ff */
[----:B------:R-:W-:Y:S02]  /*79e0*/  F2FP.F16.F32.PACK_AB R13, R105, R104 ;  /* 0x00000068690d723e */ /* 0x000fe400000000ff */
[----:B------:R-:W-:Y:S02]  /*79f0*/  F2FP.F16.F32.PACK_AB R14, R103, R102 ;  /* 0x00000066670e723e */ /* 0x000fe400000000ff */
[----:B------:R-:W-:Y:S02]  /*7a00*/  F2FP.F16.F32.PACK_AB R15, R101, R100 ;  /* 0x00000064650f723e */ /* 0x000fe400000000ff */
[----:B------:R-:W-:Y:S02]  /*7a10*/  F2FP.F16.F32.PACK_AB R16, R99, R98 ;  /* 0x000000626310723e */ /* 0x000fe400000000ff */
[----:B------:R-:W-:-:S02]  /*7a20*/  F2FP.F16.F32.PACK_AB R17, R97, R96 ;  /* 0x000000606111723e */ /* 0x000fc400000000ff */
[----:B------:R-:W-:Y:S02]  /*7a30*/  F2FP.F16.F32.PACK_AB R18, R95, R94 ;  /* 0x0000005e5f12723e */ /* 0x000fe400000000ff */
[----:B------:R-:W-:Y:S02]  /*7a40*/  F2FP.F16.F32.PACK_AB R19, R93, R92 ;  /* 0x0000005c5d13723e */ /* 0x000fe400000000ff */
[----:B------:R-:W-:Y:S02]  /*7a50*/  F2FP.F16.F32.PACK_AB R4, R75, R74 ;  /* 0x0000004a4b04723e */ /* 0x000fe400000000ff */
[----:B------:R1:W-:Y:S01]  /*7a60*/  STTM.x16 tmem[UR5], R12 ;  /* 0x0000000c000079ed */ /* 0x0003e20008240005 */
[----:B------:R-:W-:Y:S01]  /*7a70*/  R2UR UR5, R187 ;  /* 0x00000000bb0572ca */ /* 0x000fe200000e0000 */
[----:B------:R-:W2:Y:S01]  /*7a80*/  FENCE.VIEW.ASYNC.T ;  /* 0x00000000000073c6 */ /* 0x000ea20000000200 */
[----:B------:R-:W-:Y:S01]  /*7a90*/  F2FP.F16.F32.PACK_AB R5, R73, R72 ;  /* 0x000000484905723e */ /* 0x000fe200000000ff */
[----:B--2---:R-:W-:Y:S01]  /*7aa0*/  SYNCS.ARRIVE.TRANS64.RED.ART0 RZ, [UR17], R2 ;  /* 0x00000002ffff79a7 */ /* 0x004fe20008500411 */
[----:B------:R-:W-:-:S02]  /*7ab0*/  F2FP.F16.F32.PACK_AB R6, R71, R70 ;  /* 0x000000464706723e */ /* 0x000fc400000000ff */
[----:B------:R-:W-:Y:S02]  /*7ac0*/  F2FP.F16.F32.PACK_AB R7, R69, R68 ;  /* 0x000000444507723e */ /* 0x000fe400000000ff */
[----:B------:R-:W-:Y:S02]  /*7ad0*/  F2FP.F16.F32.PACK_AB R8, R67, R66 ;  /* 0x000000424308723e */ /* 0x000fe400000000ff */
[----:B------:R-:W-:Y:S02]  /*7ae0*/  F2FP.F16.F32.PACK_AB R9, R65, R64 ;  /* 0x000000404109723e */ /* 0x000fe400000000ff */
[----:B------:R-:W-:Y:S02]  /*7af0*/  F2FP.F16.F32.PACK_AB R10, R63, R62 ;  /* 0x0000003e3f0a723e */ /* 0x000fe400000000ff */
[----:B------:R-:W-:Y:S02]  /*7b00*/  F2FP.F16.F32.PACK_AB R11, R61, R60 ;  /* 0x0000003c3d0b723e */ /* 0x000fe400000000ff */
[----:B-1----:R-:W-:-:S02]  /*7b10*/  F2FP.F16.F32.PACK_AB R12, R59, R58 ;  /* 0x0000003a3b0c723e */ /* 0x002fc400000000ff */
[----:B---3--:R-:W-:Y:S02]  /*7b20*/  F2FP.F16.F32.PACK_AB R13, R57, R56 ;  /* 0x00000038390d723e */ /* 0x008fe400000000ff */
[----:B----4-:R-:W-:Y:S02]  /*7b30*/  F2FP.F16.F32.PACK_AB R14, R55, R54 ;  /* 0x00000036370e723e */ /* 0x010fe400000000ff */
[----:B-----5:R-:W-:Y:S02]  /*7b40*/  F2FP.F16.F32.PACK_AB R15, R53, R52 ;  /* 0x00000034350f723e */ /* 0x020fe400000000ff */
[----:B------:R-:W-:Y:S02]  /*7b50*/  F2FP.F16.F32.PACK_AB R16, R51, R50 ;  /* 0x000000323310723e */ /* 0x000fe400000000ff */
[----:B------:R-:W-:Y:S02]  /*7b60*/  F2FP.F16.F32.PACK_AB R17, R49, R48 ;  /* 0x000000303111723e */ /* 0x000fe400000000ff */
[----:B------:R-:W-:-:S02]  /*7b70*/  F2FP.F16.F32.PACK_AB R18, R47, R46 ;  /* 0x0000002e2f12723e */ /* 0x000fc400000000ff */
[----:B------:R-:W-:-:S04]  /*7b80*/  F2FP.F16.F32.PACK_AB R19, R45, R44 ;  /* 0x0000002c2d13723e */ /* 0x000fc800000000ff */
[----:B------:R1:W-:Y:S01]  /*7b90*/  STTM.x16 tmem[UR5], R4 ;  /* 0x00000004000079ed */ /* 0x0003e20008240005 */
[----:B------:R-:W2:Y:S02]  /*7ba0*/  FENCE.VIEW.ASYNC.T ;  /* 0x00000000000073c6 */ /* 0x000ea40000000200 */
[----:B--2---:R-:W-:Y:S01]  /*7bb0*/  NOP ;  /* 0x0000000000007918 */ /* 0x004fe20000000000 */
[----:B------:R2:W-:Y:S01]  /*7bc0*/  @P0 SYNCS.ARRIVE.TRANS64.RED.ART0 RZ, [UR16], R2 ;  /* 0x00000002ffff09a7 */ /* 0x0005e20008500410 */
[----:B------:R-:W3:Y:S01]  /*7bd0*/  SYNCS.PHASECHK.TRANS64.TRYWAIT P0, [UR7], R0 ;  /* 0x00000000ff0075a7 */ /* 0x000ee20008001107 */
[----:B--2---:R-:W-:-:S04]  /*7be0*/  FADD2 R2, R176.F32x2.HI_LO, R168.F32x2.HI_LO ;  /* 0x000000a8b002724b */ /* 0x004fc80000000000 */
[----:B------:R-:W-:-:S04]  /*7bf0*/  FADD2 R2, R2.F32x2.HI_LO, R160.F32x2.HI_LO ;  /* 0x000000a00202724b */ /* 0x000fc80000000000 */
[----:B------:R-:W-:-:S04]  /*7c00*/  FADD2 R2, R2.F32x2.HI_LO, R152.F32x2.HI_LO ;  /* 0x000000980202724b */ /* 0x000fc80000000000 */
[----:B------:R-:W-:-:S04]  /*7c10*/  FADD2 R2, R2.F32x2.HI_LO, R144.F32x2.HI_LO ;  /* 0x000000900202724b */ /* 0x000fc80000000000 */
[----:B------:R-:W-:-:S04]  /*7c20*/  FADD2 R2, R2.F32x2.HI_LO, R130.F32x2.HI_LO ;  /* 0x000000820202724b */ /* 0x000fc80000000000 */
[----:B------:R-:W-:Y:S02]  /*7c30*/  FADD2 R2, R2.F32x2.HI_LO, R122.F32x2.HI_LO ;  /* 0x0000007a0202724b */ /* 0x000fe40000000000 */
[----:B-1----:R-:W-:Y:S02]  /*7c40*/  FADD2 R6, R174.F32x2.HI_LO, R166.F32x2.HI_LO ;  /* 0x000000a6ae06724b */ /* 0x002fe40000000000 */
[----:B------:R-:W-:Y:S02]  /*7c50*/  FADD2 R8, R172.F32x2.HI_LO, R164.F32x2.HI_LO ;  /* 0x000000a4ac08724b */ /* 0x000fe40000000000 */
[----:B------:R-:W-:Y:S02]  /*7c60*/  FADD2 R10, R170.F32x2.HI_LO, R162.F32x2.HI_LO ;  /* 0x000000a2aa0a724b */ /* 0x000fe40000000000 */
[----:B------:R-:W-:Y:S02]  /*7c70*/  FADD2 R6, R6.F32x2.HI_LO, R158.F32x2.HI_LO ;  /* 0x0000009e0606724b */ /* 0x000fe40000000000 */
[----:B------:R-:W-:-:S02]  /*7c80*/  FADD2 R8, R8.F32x2.HI_LO, R156.F32x2.HI_LO ;  /* 0x0000009c0808724b */ /* 0x000fc40000000000 */
[----:B------:R-:W-:Y:S02]  /*7c90*/  FADD2 R10, R10.F32x2.HI_LO, R154.F32x2.HI_LO ;  /* 0x0000009a0a0a724b */ /* 0x000fe40000000000 */
[----:B------:R-:W-:Y:S02]  /*7ca0*/  FADD2 R6, R6.F32x2.HI_LO, R150.F32x2.HI_LO ;  /* 0x000000960606724b */ /* 0x000fe40000000000 */
        /* <DEDUP_REMOVED lines=48> */
[----:B------:R-:W-:-:S04]  /*7fb0*/  FADD2 R2, R4.F32x2.HI_LO, R2.F32x2.HI_LO ;  /* 0x000000020402724b */ /* 0x000fc80000000000 */
[----:B------:R-:W-:Y:S01]  /*7fc0*/  FADD2 R4, R6.F32x2.HI_LO, R2.F32x2.HI_LO ;  /* 0x000000020604724b */ /* 0x000fe20000000000 */
[----:B---3--:R-:W-:Y:S06]  /*7fd0*/  @!P0 BRA `(.L_x_77) ;  /* 0x0000005000fc8947 */ /* 0x008fec0003800000 */
.L_x_160:
[----:B------:R-:W-:Y:S01]  /*7fe0*/  FADD R184, R4, R5 ;  /* 0x0000000504b87221 */ /* 0x000fe20000000000 */
[----:B------:R-:W-:Y:S06]  /*7ff0*/  BRA.U !UP0, `(.L_x_78) ;  /* 0x0000001d08fc7547 */ /* 0x000fec000b800000 */
[----:B------:R-:W2:Y:S01]  /*8000*/  LDCU UR5, c[0x0][0x600] ;  /* 0x0000c000ff0577ac */ /* 0x000ea20008000800 */
[----:B------:R-:W-:Y:S01]  /*8010*/  UMOV UR11, URZ ;  /* 0x000000ff000b7c82 */ /* 0x000fe20008000000 */
.L_x_81:
[----:B------:R-:W-:Y:S01]  /*8020*/  UMOV UR12, UR19 ;  /* 0x00000013000c7c82 */ /* 0x000fe20008000000 */
[----:B------:R-:W-:Y:S01]  /*8030*/  USHF.L.U32 UR4, UR10, 0x1f, URZ ;  /* 0x0000001f0a047899 */ /* 0x000fe200080006ff */
[----:B------:R-:W-:Y:S01]  /*8040*/  R2UR UR6, R189 ;  /* 0x00000000bd0672ca */ /* 0x000fe200000e0000 */
[----:B------:R-:W-:Y:S01]  /*8050*/  UMOV UR7, UR12 ;  /* 0x0000000c00077c82 */ /* 0x000fe20008000000 */
[----:B------:R-:W-:-:S03]  /*8060*/  @!UP2 UIADD3 UR7, UPT, UPT, UR13, URZ, URZ ;  /* 0x000000ff0d07a290 */ /* 0x000fc6000fffe0ff */
[----:B------:R-:W-:-:S06]  /*8070*/  MOV R0, UR4 ;  /* 0x0000000400007c02 */ /* 0x000fcc0008000f00 */
[----:B------:R-:W3:Y:S02]  /*8080*/  SYNCS.PHASECHK.TRANS64.TRYWAIT P0, [UR7+0x160], R0 ;  /* 0x00016000ff0075a7 */ /* 0x000ee40008001107 */
[----:B---3--:R-:W-:Y:S05]  /*8090*/  @!P0 BRA `(.L_x_79) ;  /* 0x0000005000e88947 */ /* 0x008fea0003800000 */
.L_x_162:
[----:B------:R-:W3:Y:S01]  /*80a0*/  LDTM.x32 R100, tmem[UR6] ;  /* 0x00000006006479ee */ /* 0x000ee200082c0000 */
[----:B------:R-:W-:Y:S02]  /*80b0*/  R2UR UR4, R190 ;  /* 0x00000000be0472ca */ /* 0x000fe400000e0000 */
[----:B------:R-:W-:-:S11]  /*80c0*/  R2UR UR6, R186 ;  /* 0x00000000ba0672ca */ /* 0x000fd600000e0000 */
[----:B------:R-:W4:Y:S01]  /*80d0*/  LDTM.x32 R68, tmem[UR4] ;  /* 0x00000004004479ee */ /* 0x000f2200082c0000 */
[----:B------:R-:W-:Y:S01]  /*80e0*/  R2UR UR4, R185 ;  /* 0x00000000b90472ca */ /* 0x000fe200000e0000 */
[----:B------:R-:W5:Y:S01]  /*80f0*/  LDTM.x32 R36, tmem[UR6] ;  /* 0x00000006002479ee */ /* 0x000f6200082c0000 */
[----:B------:R-:W-:Y:S02]  /*8100*/  R2UR UR6, R188 ;  /* 0x00000000bc0672ca */ /* 0x000fe400000e0000 */
[----:B-1-3--:R-:W-:Y:S02]  /*8110*/  FMNMX3 R0, R135, R100, R101, !PT ;  /* 0x0000006487007276 */ /* 0x00afe40007800065 */
[----:B------:R-:W-:Y:S02]  /*8120*/  FMNMX R4, R102, R103, !PT ;  /* 0x0000006766047209 */ /* 0x000fe40007800000 */
[----:B------:R-:W-:Y:S02]  /*8130*/  FMNMX R3, R104, R105, !PT ;  /* 0x0000006968037209 */ /* 0x000fe40007800000 */
[----:B------:R-:W-:-:S02]  /*8140*/  FMNMX3 R0, R0, R108, R109, !PT ;  /* 0x0000006c00007276 */ /* 0x000fc4000780006d */
[----:B------:R-:W-:Y:S02]  /*8150*/  FMNMX R2, R106, R107, !PT ;  /* 0x0000006b6a027209 */ /* 0x000fe40007800000 */
[----:B------:R-:W-:Y:S02]  /*8160*/  FMNMX3 R4, R4, R110, R111, !PT ;  /* 0x0000006e04047276 */ /* 0x000fe4000780006f */
[----:B------:R-:W-:Y:S02]  /*8170*/  FMNMX3 R3, R3, R112, R113, !PT ;  /* 0x0000007003037276 */ /* 0x000fe40007800071 */
[----:B------:R-:W-:Y:S02]  /*8180*/  FMNMX3 R0, R0, R116, R117, !PT ;  /* 0x0000007400007276 */ /* 0x000fe40007800075 */
[----:B------:R-:W-:Y:S02]  /*8190*/  FMNMX3 R2, R2, R114, R115, !PT ;  /* 0x0000007202027276 */ /* 0x000fe40007800073 */
[----:B------:R-:W-:-:S02]  /*81a0*/  FMNMX3 R133, R4, R118, R119, !PT ;  /* 0x0000007604857276 */ /* 0x000fc40007800077 */
[----:B------:R-:W-:Y:S01]  /*81b0*/  FMNMX3 R132, R3, R120, R121, !PT ;  /* 0x0000007803847276 */ /* 0x000fe20007800079 */
[----:B------:R-:W1:Y:S01]  /*81c0*/  LDTM.x32 R4, tmem[UR4] ;  /* 0x00000004000479ee */ /* 0x000e6200082c0000 */
[----:B------:R-:W-:Y:S02]  /*81d0*/  FMNMX3 R0, R0, R124, R125, !PT ;  /* 0x0000007c00007276 */ /* 0x000fe4000780007d */
[----:B------:R-:W-:Y:S02]  /*81e0*/  FMNMX3 R2, R2, R122, R123, !PT ;  /* 0x0000007a02027276 */ /* 0x000fe4000780007b */
[----:B------:R-:W-:Y:S02]  /*81f0*/  FMNMX3 R3, R133, R126, R127, !PT ;  /* 0x0000007e85037276 */ /* 0x000fe4000780007f */
[----:B------:R-:W-:Y:S02]  /*8200*/  FMNMX3 R132, R132, R128, R129, !PT ;  /* 0x0000008084847276 */ /* 0x000fe40007800081 */
[----:B----4-:R-:W-:-:S02]  /*8210*/  FMNMX3 R0, R0, R68, R69, !PT ;  /* 0x0000004400007276 */ /* 0x010fc40007800045 */
        /* <DEDUP_REMOVED lines=15> */
[----:B-----5:R-:W-:Y:S02]  /*8310*/  FMNMX3 R0, R0, R36, R37, !PT ;  /* 0x0000002400007276 */ /* 0x020fe40007800025 */
        /* <DEDUP_REMOVED lines=15> */
[----:B-1----:R-:W-:Y:S02]  /*8410*/  FMNMX3 R0, R0, R4, R5, !PT ;  /* 0x0000000400007276 */ /* 0x002fe40007800005 */
        /* <DEDUP_REMOVED lines=16> */
[----:B------:R-:W-:Y:S02]  /*8520*/  FMNMX R0, R133, R132, !PT ;  /* 0x0000008485007209 */ /* 0x000fe40007800000 */
[----:B------:R-:W-:Y:S02]  /*8530*/  R2UR UR4, R186 ;  /* 0x00000000ba0472ca */ /* 0x000fe400000e0000 */
[----:B------:R-:W-:-:S04]  /*8540*/  FMNMX3 R132, R0, R3, R2, !PT ;  /* 0x0000000300847276 */ /* 0x000fc80007800002 */
[----:B------:R-:W-:-:S04]  /*8550*/  FSETP.NEU.AND P0, PT, R132, -INF , PT ;  /* 0xff8000008400780b */ /* 0x000fc80003f0d000 */
[----:B------:R-:W-:Y:S02]  /*8560*/  FSEL R2, R132, RZ, P0 ;  /* 0x000000ff84027208 */ /* 0x000fe40000000000 */
[----:B------:R-:W-:-:S03]  /*8570*/  ELECT P0, URZ, PT ;  /* 0x0000000000ff782f */ /* 0x000fc60003800000 */
[----:B------:R-:W-:-:S04]  /*8580*/  FADD R0, -R2, R135 ;  /* 0x0000008702007221 */ /* 0x000fc80000000100 */
[----:B--2---:R-:W-:-:S04]  /*8590*/  FMUL R0, R0, UR5 ;  /* 0x0000000500007c20 */ /* 0x004fc80008400000 */
[----:B------:R1:W2:Y:S01]  /*85a0*/  MUFU.EX2 R133, R0 ;  /* 0x0000000000857308 */ /* 0x0002a20000000800 */
[----:B------:R-:W-:-:S04]  /*85b0*/  FSETP.GE.AND P1, PT, R0, -8, PT ;  /* 0xc10000000000780b */ /* 0x000fc80003f26000 */
[C---:B------:R-:W-:Y:S02]  /*85c0*/  FSEL R2, R135.reuse, R2, P1 ;  /* 0x0000000287027208 */ /* 0x040fe40000800000 */
[----:B------:R-:W-:-:S03]  /*85d0*/  FSEL R135, R135, R132, P1 ;  /* 0x0000008487877208 */ /* 0x000fc60000800000 */
[----:B-1----:R-:W-:-:S04]  /*85e0*/  FFMA R0, -R2, UR5, RZ ;  /* 0x0000000502007c23 */ /* 0x002fc800080001ff */
[--C-:B------:R-:W-:Y:S02]  /*85f0*/  FFMA2 R122, R122.F32x2.HI_LO, UR5.F32, R0.reuse.F32 ;  /* 0x000000057a7a7c49 */ /* 0x100fe40009200000 */
[--C-:B------:R-:W-:Y:S02]  /*8600*/  FFMA2 R88, R88.F32x2.HI_LO, UR5.F32, R0.reuse.F32 ;  /* 0x0000000558587c49 */ /* 0x100fe40009200000 */
[--C-:B------:R-:W-:Y:S01]  /*8610*/  FFMA2 R8, R8.F32x2.HI_LO, UR5.F32, R0.reuse.F32 ;  /* 0x0000000508087c49 */ /* 0x100fe20009200000 */
[----:B------:R-:W-:Y:S01]  /*8620*/  MUFU.EX2 R156, R122 ;  /* 0x0000007a009c7308 */ /* 0x000fe20000000800 */
[--C-:B------:R-:W-:Y:S02]  /*8630*/  FFMA2 R120, R120.F32x2.HI_LO, UR5.F32, R0.reuse.F32 ;  /* 0x0000000578787c49 */ /* 0x100fe40009200000 */
[--C-:B------:R-:W-:Y:S02]  /*8640*/  FFMA2 R90, R90.F32x2.HI_LO, UR5.F32, R0.reuse.F32 ;  /* 0x000000055a5a7c49 */ /* 0x100fe40009200000 */
[----:B------:R-:W-:-:S02]  /*8650*/  FFMA2 R6, R6.F32x2.HI_LO, UR5.F32, R0.F32 ;  /* 0x0000000506067c49 */ /* 0x000fc40009200000 */
[--C-:B------:R-:W-:Y:S01]  /*8660*/  FFMA2 R114, R114.F32x2.HI_LO, UR5.F32, R0.reuse.F32 ;  /* 0x0000000572727c49 */ /* 0x100fe20009200000 */
[----:B------:R-:W-:Y:S01]  /*8670*/  MUFU.EX2 R157, R123 ;  /* 0x0000007b009d7308 */ /* 0x000fe20000000800 */
[--C-:B------:R-:W-:Y:S02]  /*8680*/  FFMA2 R124, R124.F32x2.HI_LO, UR5.F32, R0.reuse.F32 ;  /* 0x000000057c7c7c49 */ /* 0x100fe40009200000 */
[--C-:B------:R-:W-:Y:S02]  /*8690*/  FFMA2 R86, R86.F32x2.HI_LO, UR5.F32, R0.reuse.F32 ;  /* 0x0000000556567c49 */ /* 0x100fe40009200000 */
[--C-:B------:R-:W-:Y:S02]  /*86a0*/  FFMA2 R94, R94.F32x2.HI_LO, UR5.F32, R0.reuse.F32 ;  /* 0x000000055e5e7c49 */ /* 0x100fe40009200000 */
[--C-:B------:R-:W-:Y:S01]  /*86b0*/  FFMA2 R58, R58.F32x2.HI_LO, UR5.F32, R0.reuse.F32 ;  /* 0x000000053a3a7c49 */ /* 0x100fe20009200000 */
[----:B------:R-:W-:Y:S01]  /*86c0*/  MUFU.EX2 R122, R88 ;  /* 0x00000058007a7308 */ /* 0x000fe20000000800 */
[----:B------:R-:W-:-:S02]  /*86d0*/  FFMA2 R10, R10.F32x2.HI_LO, UR5.F32, R0.F32 ;  /* 0x000000050a0a7c49 */ /* 0x000fc40009200000 */
        /* <DEDUP_REMOVED lines=13> */
[----:B------:R1:W-:Y:S01]  /*87b0*/  MUFU.EX2 R89, R9 ;  /* 0x0000000900597308 */ /* 0x0003e20000000800 */
        /* <DEDUP_REMOVED lines=10> */
[--C-:B-1----:R-:W-:Y:S02]  /*8860*/  FFMA2 R8, R80.F32x2.HI_LO, UR5.F32, R0.reuse.F32 ;  /* 0x0000000550087c49 */ /* 0x102fe40009200000 */
[--C-:B------:R-:W-:Y:S02]  /*8870*/  FFMA2 R4, R4.F32x2.HI_LO, UR5.F32, R0.reuse.F32 ;  /* 0x0000000504047c49 */ /* 0x100fe40009200000 */
[--C-:B------:R-:W-:Y:S01]  /*8880*/  FFMA2 R38, R38.F32x2.HI_LO, UR5.F32, R0.reuse.F32 ;  /* 0x0000000526267c49 */ /* 0x100fe20009200000 */
[----:B------:R-:W-:Y:S01]  /*8890*/  FMNMX R8, R8, -127, !PT ;  /* 0xc2fe000008087809 */ /* 0x000fe20007800000 */
[--C-:B------:R-:W-:Y:S01]  /*88a0*/  FFMA2 R126, R126.F32x2.HI_LO, UR5.F32, R0.reuse.F32 ;  /* 0x000000057e7e7c49 */ /* 0x100fe20009200000 */
[----:B------:R-:W-:Y:S01]  /*88b0*/  MUFU.EX2 R120, R90 ;  /* 0x0000005a00787308 */ /* 0x000fe20000000800 */
[----:B------:R-:W-:Y:S01]  /*88c0*/  FMNMX R9, R9, -127, !PT ;  /* 0xc2fe000009097809 */ /* 0x000fe20007800000 */
[----:B------:R-:W-:-:S02]  /*88d0*/  FFMA2 R78, R78.F32x2.HI_LO, UR5.F32, R0.F32 ;  /* 0x000000054e4e7c49 */ /* 0x000fc40009200000 */
[--C-:B------:R-:W-:Y:S02]  /*88e0*/  FFMA2 R118, R118.F32x2.HI_LO, UR5.F32, R0.reuse.F32 ;  /* 0x0000000576767c49 */ /* 0x100fe40009200000 */
[--C-:B------:R-:W-:Y:S02]  /*88f0*/  FFMA2 R20, R20.F32x2.HI_LO, UR5.F32, R0.reuse.F32 ;  /* 0x0000000514147c49 */ /* 0x100fe40009200000 */
        /* <DEDUP_REMOVED lines=10> */
[----:B------:R1:W-:Y:S01]  /*89a0*/  MUFU.EX2 R91, R7 ;  /* 0x00000007005b7308 */ /* 0x0003e20000000800 */
        /* <DEDUP_REMOVED lines=10> */
[----:B-1----:R-:W-:-:S02]  /*8a50*/  FFMA2 R6, R82.F32x2.HI_LO, UR5.F32, R0.F32 ;  /* 0x0000000552067c49 */ /* 0x002fc40009200000 */
[----:B------:R-:W-:-:S03]  /*8a60*/  FFMA2 R24, R24.F32x2.HI_LO, UR5.F32, R0.F32 ;  /* 0x0000000518187c49 */ /* 0x000fc60009200000 */
[----:B------:R-:W-:Y:S02]  /*8a70*/  FMNMX R6, R6, -127, !PT ;  /* 0xc2fe000006067809 */ /* 0x000fe40007800000 */
[----:B------:R-:W-:Y:S01]  /*8a80*/  MUFU.EX2 R170, R124 ;  /* 0x0000007c00aa7308 */ /* 0x000fe20000000800 */
[----:B------:R-:W-:-:S07]  /*8a90*/  FMNMX R7, R7, -127, !PT ;  /* 0xc2fe000007077809 */ /* 0x000fce0007800000 */
[----:B------:R-:W-:Y:S08]  /*8aa0*/  MUFU.EX2 R171, R125 ;  /* 0x0000007d00ab7308 */ /* 0x000ff00000000800 */
[----:B------:R-:W-:Y:S08]  /*8ab0*/  MUFU.EX2 R124, R86 ;  /* 0x00000056007c7308 */ /* 0x000ff00000000800 */
[----:B------:R-:W-:Y:S08]  /*8ac0*/  MUFU.EX2 R125, R87 ;  /* 0x00000057007d7308 */ /* 0x000ff00000000800 */
[----:B------:R-:W-:Y:S08]  /*8ad0*/  MUFU.EX2 R114, R94 ;  /* 0x0000005e00727308 */ /* 0x000ff00000000800 */
[----:B------:R-:W-:Y:S08]  /*8ae0*/  MUFU.EX2 R115, R95 ;  /* 0x0000005f00737308 */ /* 0x000ff00000000800 */
[----:B------:R-:W-:Y:S08]  /*8af0*/  MUFU.EX2 R94, R58 ;  /* 0x0000003a005e7308 */ /* 0x000ff00000000800 */
[----:B------:R1:W-:Y:S08]  /*8b00*/  MUFU.EX2 R95, R59 ;  /* 0x0000003b005f7308 */ /* 0x0003f00000000800 */
[----:B------:R-:W-:Y:S08]  /*8b10*/  MUFU.EX2 R86, R10 ;  /* 0x0000000a00567308 */ /* 0x000ff00000000800 */
[----:B------:R3:W-:Y:S01]  /*8b20*/  MUFU.EX2 R87, R11 ;  /* 0x0000000b00577308 */ /* 0x0007e20000000800 */
[----:B-1----:R-:W-:-:S04]  /*8b30*/  FADD2.RM R58, R8.F32x2.HI_LO, 12582912 ;  /* 0x4b400000083a744b */ /* 0x002fc80000204000 */
[----:B------:R-:W-:-:S03]  /*8b40*/  FADD2 R2, R58.F32x2.HI_LO, -12582912 ;  /* 0xcb4000003a02744b */ /* 0x000fc60000200000 */
[----:B------:R-:W-:Y:S01]  /*8b50*/  MUFU.EX2 R182, R100 ;  /* 0x0000006400b67308 */ /* 0x000fe20000000800 */
[----:B------:R-:W-:-:S07]  /*8b60*/  FADD2 R8, R8.F32x2.HI_LO, -R2.F32x2.HI_LO ;  /* 0x800000020808724b */ /* 0x000fce0000000000 */
[----:B------:R-:W-:Y:S01]  /*8b70*/  MUFU.EX2 R183, R101 ;  /* 0x0000006500b77308 */ /* 0x000fe20000000800 */
[----:B---3--:R-:W-:-:S05]  /*8b80*/  FFMA2 R10, R98.F32x2.HI_LO, UR5.F32, R0.F32 ;  /* 0x00000005620a7c49 */ /* 0x008fca0009200000 */
[----:B------:R-:W-:Y:S02]  /*8b90*/  FMNMX R10, R10, -127, !PT ;  /* 0xc2fe00000a0a7809 */ /* 0x000fe40007800000 */
[----:B------:R-:W-:Y:S01]  /*8ba0*/  MUFU.EX2 R174, R106 ;  /* 0x0000006a00ae7308 */ /* 0x000fe20000000800 */
[----:B------:R-:W-:-:S07]  /*8bb0*/  FMNMX R11, R11, -127, !PT ;  /* 0xc2fe00000b0b7809 */ /* 0x000fce0007800000 */
        /* <DEDUP_REMOVED lines=21> */
[----:B------:R1:W-:Y:S01]  /*8d10*/  MUFU.EX2 R82, R16 ;  /* 0x0000001000527308 */ /* 0x0003e20000000800 */
[----:B------:R-:W-:-:S07]  /*8d20*/  FADD2 R10, R10.F32x2.HI_LO, -R2.F32x2.HI_LO ;  /* 0x800000020a0a724b */ /* 0x000fce0000000000 */
[----:B------:R4:W-:Y:S01]  /*8d30*/  MUFU.EX2 R83, R17 ;  /* 0x0000001100537308 */ /* 0x0009e20000000800 */
[--C-:B---3--:R-:W-:Y:S02]  /*8d40*/  FFMA2 R14, R64.F32x2.HI_LO, UR5.F32, R0.reuse.F32 ;  /* 0x00000005400e7c49 */ /* 0x108fe40009200000 */
[----:B------:R-:W-:-:S03]  /*8d50*/  FFMA2 R64, R32.F32x2.HI_LO, UR5.F32, R0.F32 ;  /* 0x0000000520407c49 */ /* 0x000fc60009200000 */
[----:B------:R-:W-:Y:S02]  /*8d60*/  FMNMX R14, R14, -127, !PT ;  /* 0xc2fe00000e0e7809 */ /* 0x000fe40007800000 */
[----:B------:R-:W-:Y:S01]  /*8d70*/  MUFU.EX2 R180, R108 ;  /* 0x0000006c00b47308 */ /* 0x000fe20000000800 */
[----:B-1----:R-:W-:Y:S02]  /*8d80*/  FMNMX R16, R48, -127, !PT ;  /* 0xc2fe000030107809 */ /* 0x002fe40007800000 */
[----:B------:R-:W-:Y:S02]  /*8d90*/  FMNMX R15, R15, -127, !PT ;  /* 0xc2fe00000f0f7809 */ /* 0x000fe40007800000 */
[----:B--2---:R-:W-:-:S03]  /*8da0*/  FSEL R48, R133, 1, !P1 ;  /* 0x3f80000085307808 */ /* 0x004fc60004800000 */
[----:B------:R-:W1:Y:S01]  /*8db0*/  MUFU.EX2 R181, R109 ;  /* 0x0000006d00b57308 */ /* 0x000e620000000800 */
[----:B----4-:R-:W-:-:S07]  /*8dc0*/  FMNMX R17, R49, -127, !PT ;  /* 0xc2fe000031117809 */ /* 0x010fce0007800000 */
[----:B------:R-:W-:Y:S08]  /*8dd0*/  MUFU.EX2 R148, R128 ;  /* 0x0000008000947308 */ /* 0x000ff00000000800 */
[----:B------:R-:W-:Y:S08]  /*8de0*/  MUFU.EX2 R149, R129 ;  /* 0x0000008100957308 */ /* 0x000ff00000000800 */
[----:B------:R-:W-:Y:S08]  /*8df0*/  MUFU.EX2 R108, R42 ;  /* 0x0000002a006c7308 */ /* 0x000ff00000000800 */
[----:B------:R2:W-:Y:S08]  /*8e00*/  MUFU.EX2 R109, R43 ;  /* 0x0000002b006d7308 */ /* 0x0005f00000000800 */
[----:B------:R-:W-:Y:S08]  /*8e10*/  MUFU.EX2 R128, R52 ;  /* 0x0000003400807308 */ /* 0x000ff00000000800 */
[----:B------:R3:W-:Y:S01]  /*8e20*/  MUFU.EX2 R129, R53 ;  /* 0x0000003500817308 */ /* 0x0007e20000000800 */
[----:B--2---:R-:W-:-:S04]  /*8e30*/  FADD2.RM R42, R16.F32x2.HI_LO, 12582912 ;  /* 0x4b400000102a744b */ /* 0x004fc80000204000 */
[----:B------:R-:W-:-:S03]  /*8e40*/  FADD2 R2, R42.F32x2.HI_LO, -12582912 ;  /* 0xcb4000002a02744b */ /* 0x000fc60000200000 */
[----:B------:R2:W-:Y:S01]  /*8e50*/  MUFU.EX2 R80, R18 ;  /* 0x0000001200507308 */ /* 0x0005e20000000800 */
[----:B------:R-:W-:-:S07]  /*8e60*/  FADD2 R16, R16.F32x2.HI_LO, -R2.F32x2.HI_LO ;  /* 0x800000021010724b */ /* 0x000fce0000000000 */
[----:B------:R4:W-:Y:S01]  /*8e70*/  MUFU.EX2 R81, R19 ;  /* 0x0000001300517308 */ /* 0x0009e20000000800 */
[----:B---3--:R-:W-:-:S07]  /*8e80*/  FADD2.RM R52, R12.F32x2.HI_LO, 12582912 ;  /* 0x4b4000000c34744b */ /* 0x008fce0000204000 */
[----:B------:R-:W-:Y:S01]  /*8e90*/  MUFU.EX2 R172, R116 ;  /* 0x0000007400ac7308 */ /* 0x000fe20000000800 */
[----:B--2---:R-:W-:-:S07]  /*8ea0*/  FMNMX R18, R50, -127, !PT ;  /* 0xc2fe000032127809 */ /* 0x004fce0007800000 */
[----:B------:R-:W-:Y:S01]  /*8eb0*/  MUFU.EX2 R173, R117 ;  /* 0x0000007500ad7308 */ /* 0x000fe20000000800 */
        /* <DEDUP_REMOVED lines=9> */
[----:B------:R-:W-:Y:S08]  /*8f50*/  MUFU.EX2 R112, R38 ;  /* 0x0000002600707308 */ /* 0x000ff00000000800 */
[----:B------:R2:W-:Y:S01]  /*8f60*/  MUFU.EX2 R113, R39 ;  /* 0x0000002700717308 */ /* 0x0005e20000000800 */
[----:B---3--:R-:W-:-:S04]  /*8f70*/  FADD2 R4, R52.F32x2.HI_LO, -12582912 ;  /* 0xcb4000003404744b */ /* 0x008fc80000200000 */
[----:B------:R-:W-:-:S03]  /*8f80*/  FADD2 R12, R12.F32x2.HI_LO, -R4.F32x2.HI_LO ;  /* 0x800000040c0c724b */ /* 0x000fc60000000000 */
[----:B------:R-:W-:Y:S08]  /*8f90*/  MUFU.EX2 R150, R126 ;  /* 0x0000007e00967308 */ /* 0x000ff00000000800 */
[----:B------:R-:W-:Y:S01]  /*8fa0*/  MUFU.EX2 R126, R78 ;  /* 0x0000004e007e7308 */ /* 0x000fe20000000800 */
[----:B--2---:R-:W-:-:S04]  /*8fb0*/  FADD2.RM R38, R18.F32x2.HI_LO, 12582912 ;  /* 0x4b4000001226744b */ /* 0x004fc80000204000 */
[----:B------:R-:W-:-:S03]  /*8fc0*/  FADD2 R4, R38.F32x2.HI_LO, -12582912 ;  /* 0xcb4000002604744b */ /* 0x000fc60000200000 */
[----:B------:R2:W-:Y:S01]  /*8fd0*/  MUFU.EX2 R78, R20 ;  /* 0x00000014004e7308 */ /* 0x0005e20000000800 */
[----:B------:R-:W-:-:S07]  /*8fe0*/  FADD2 R18, R18.F32x2.HI_LO, -R4.F32x2.HI_LO ;  /* 0x800000041212724b */ /* 0x000fce0000000000 */
[----:B------:R-:W-:Y:S08]  /*8ff0*/  MUFU.EX2 R160, R118 ;  /* 0x0000007600a07308 */ /* 0x000ff00000000800 */
[----:B------:R-:W-:Y:S01]  /*9000*/  MUFU.EX2 R161, R119 ;  /* 0x0000007700a17308 */ /* 0x000fe20000000800 */
[----:B--2---:R-:W-:-:S04]  /*9010*/  IMAD.MOV.U32 R20, RZ, RZ, 0x3d9df09d ;  /* 0x3d9df09dff147424 */ /* 0x004fc800078e00ff */
[----:B------:R-:W-:-:S03]  /*9020*/  FFMA2 R4, R8.F32x2.HI_LO, R20.F32, 0.22756439447402954102 ;  /* 0x3e6906a408047449 */ /* 0x000fc60001200014 */
[----:B------:R-:W-:Y:S01]  /*9030*/  MUFU.EX2 R118, R60 ;  /* 0x0000003c00767308 */ /* 0x000fe20000000800 */
[----:B------:R-:W-:-:S07]  /*9040*/  FFMA2 R4, R4.F32x2.HI_LO, R8.F32x2.HI_LO, 0.69514614343643188477 ;  /* 0x3f31f51904047449 */ /* 0x000fce0000200008 */
[----:B------:R2:W-:Y:S08]  /*9050*/  MUFU.EX2 R119, R61 ;  /* 0x0000003d00777308 */ /* 0x0005f00000000800 */
[----:B------:R-:W-:Y:S08]  /*9060*/  MUFU.EX2 R176, R104 ;  /* 0x0000006800b07308 */ /* 0x000ff00000000800 */
[----:B------:R-:W-:Y:S01]  /*9070*/  MUFU.EX2 R177, R105 ;  /* 0x0000006900b17308 */ /* 0x000fe20000000800 */
[----:B--2---:R-:W-:-:S02]  /*9080*/  FFMA2 R60, R28.F32x2.HI_LO, UR5.F32, R0.F32 ;  /* 0x000000051c3c7c49 */ /* 0x004fc40009200000 */
[----:B------:R-:W-:Y:S02]  /*9090*/  FADD2 R28, R14.F32x2.HI_LO, -R2.F32x2.HI_LO ;  /* 0x800000020e1c724b */ /* 0x000fe40000000000 */
[----:B------:R-:W-:-:S03]  /*90a0*/  FFMA2 R2, R6.F32x2.HI_LO, R20.F32, 0.22756439447402954102 ;  /* 0x3e6906a406027449 */ /* 0x000fc60001200014 */
[----:B------:R-:W-:Y:S01]  /*90b0*/  MUFU.EX2 R146, R130 ;  /* 0x0000008200927308 */ /* 0x000fe20000000800 */
[----:B------:R-:W-:-:S07]  /*90c0*/  FFMA2 R2, R2.F32x2.HI_LO, R6.F32x2.HI_LO, 0.69514614343643188477 ;  /* 0x3f31f51902027449 */ /* 0x000fce0000200006 */
[----:B------:R-:W-:Y:S08]  /*90d0*/  MUFU.EX2 R147, R131 ;  /* 0x0000008300937308 */ /* 0x000ff00000000800 */
[----:B------:R-:W-:Y:S08]  /*90e0*/  MUFU.EX2 R104, R46 ;  /* 0x0000002e00687308 */ /* 0x000ff00000000800 */
[----:B------:R2:W-:Y:S08]  /*90f0*/  MUFU.EX2 R105, R47 ;  /* 0x0000002f00697308 */ /* 0x0005f00000000800 */
[----:B------:R-:W-:Y:S08]  /*9100*/  MUFU.EX2 R130, R44 ;  /* 0x0000002c00827308 */ /* 0x000ff00000000800 */
[----:B------:R3:W-:Y:S01]  /*9110*/  MUFU.EX2 R131, R45 ;  /* 0x0000002d00837308 */ /* 0x0007e20000000800 */
[----:B--2---:R-:W-:-:S02]  /*9120*/  FFMA2 R46, R2.F32x2.HI_LO, R6.F32x2.HI_LO, 1 ;  /* 0x3f800000022e7449 */ /* 0x004fc40000200006 */
[----:B------:R-:W-:Y:S02]  /*9130*/  FFMA2 R2, R12.F32x2.HI_LO, R20.F32, 0.22756439447402954102 ;  /* 0x3e6906a40c027449 */ /* 0x000fe40001200014 */
[----:B------:R-:W-:Y:S02]  /*9140*/  IMAD R46, R56, 0x800000, R46 ;  /* 0x00800000382e7824 */ /* 0x000fe400078e022e */
[----:B------:R-:W-:Y:S01]  /*9150*/  FFMA2 R6, R2.F32x2.HI_LO, R12.F32x2.HI_LO, 0.69514614343643188477 ;  /* 0x3f31f51902067449 */ /* 0x000fe2000020000c */
[----:B------:R-:W-:Y:S01]  /*9160*/  MUFU.EX2 R168, R110 ;  /* 0x0000006e00a87308 */ /* 0x000fe20000000800 */
[----:B------:R-:W-:-:S07]  /*9170*/  IMAD R47, R57, 0x800000, R47 ;  /* 0x00800000392f7824 */ /* 0x000fce00078e022f */
[----:B------:R-:W2:Y:S01]  /*9180*/  MUFU.EX2 R169, R111 ;  /* 0x0000006f00a97308 */ /* 0x000ea20000000800 */
[----:B---3--:R-:W-:Y:S01]  /*9190*/  FFMA2 R44, R4.F32x2.HI_LO, R8.F32x2.HI_LO, 1 ;  /* 0x3f800000042c7449 */ /* 0x008fe20000200008 */
[----:B-1----:R-:W-:Y:S01]  /*91a0*/  F2FP.F16.F32.PACK_AB R8, R181, R180 ;  /* 0x000000b4b508723e */ /* 0x002fe200000000ff */
[----:B------:R-:W-:Y:S02]  /*91b0*/  FFMA2 R4, R10.F32x2.HI_LO, R20.F32, 0.22756439447402954102 ;  /* 0x3e6906a40a047449 */ /* 0x000fe40001200014 */
[----:B------:R-:W-:Y:S02]  /*91c0*/  IMAD R44, R58, 0x800000, R44 ;  /* 0x008000003a2c7824 */ /* 0x000fe400078e022c */
[----:B------:R-:W-:Y:S01]  /*91d0*/  FFMA2 R2, R4.F32x2.HI_LO, R10.F32x2.HI_LO, 0.69514614343643188477 ;  /* 0x3f31f51904027449 */ /* 0x000fe2000020000a */
[----:B------:R-:W-:Y:S01]  /*91e0*/  MUFU.EX2 R110, R40 ;  /* 0x00000028006e7308 */ /* 0x000fe20000000800 */
[----:B------:R-:W-:Y:S02]  /*91f0*/  FFMA2 R4, R18.F32x2.HI_LO, R20.F32, 0.22756439447402954102 ;  /* 0x3e6906a412047449 */ /* 0x000fe40001200014 */
[----:B------:R-:W-:-:S05]  /*9200*/  IMAD R45, R59, 0x800000, R45 ;  /* 0x008000003b2d7824 */ /* 0x000fca00078e022d */
[----:B------:R1:W-:Y:S01]  /*9210*/  MUFU.EX2 R111, R41 ;  /* 0x00000029006f7308 */ /* 0x0003e20000000800 */
[----:B--2---:R-:W-:-:S07]  /*9220*/  F2FP.F16.F32.PACK_AB R9, R169, R168 ;  /* 0x000000a8a909723e */ /* 0x004fce00000000ff */
[----:B------:R-:W-:Y:S08]  /*9230*/  MUFU.EX2 R138, R72 ;  /* 0x00000048008a7308 */ /* 0x000ff00000000800 */
[----:B------:R2:W-:Y:S01]  /*9240*/  MUFU.EX2 R139, R73 ;  /* 0x00000049008b7308 */ /* 0x0005e20000000800 */
[----:B-1----:R-:W-:Y:S01]  /*9250*/  FFMA2 R40, R26.F32x2.HI_LO, UR5.F32, R0.F32 ;  /* 0x000000051a287c49 */ /* 0x002fe20009200000 */
[----:B------:R-:W-:-:S02]  /*9260*/  FMNMX R26, R66, -127, !PT ;  /* 0xc2fe0000421a7809 */ /* 0x000fc40007800000 */
[----:B------:R-:W-:-:S04]  /*9270*/  FMNMX R27, R67, -127, !PT ;  /* 0xc2fe0000431b7809 */ /* 0x000fc80007800000 */
[----:B------:R-:W-:Y:S01]  /*9280*/  MUFU.EX2 R144, R92 ;  /* 0x0000005c00907308 */ /* 0x000fe20000000800 */
[----:B------:R-:W-:-:S04]  /*9290*/  FADD2.RM R32, R26.F32x2.HI_LO, 12582912 ;  /* 0x4b4000001a20744b */ /* 0x000fc80000204000 */
[----:B------:R-:W-:-:S03]  /*92a0*/  FADD2 R14, R32.F32x2.HI_LO, -12582912 ;  /* 0xcb400000200e744b */ /* 0x000fc60000200000 */
[----:B------:R-:W-:Y:S01]  /*92b0*/  MUFU.EX2 R145, R93 ;  /* 0x0000005d00917308 */ /* 0x000fe20000000800 */
[----:B--2---:R-:W-:Y:S02]  /*92c0*/  FFMA2 R72, R34.F32x2.HI_LO, UR5.F32, R0.F32 ;  /* 0x0000000522487c49 */ /* 0x004fe40009200000 */
[----:B------:R-:W-:Y:S01]  /*92d0*/  FFMA2 R34, R2.F32x2.HI_LO, R10.F32x2.HI_LO, 1 ;  /* 0x3f80000002227449 */ /* 0x000fe2000020000a */
[----:B------:R-:W-:Y:S01]  /*92e0*/  F2FP.F16.F32.PACK_AB R10, R167, R166 ;  /* 0x000000a6a70a723e */ /* 0x000fe200000000ff */
[----:B------:R-:W-:Y:S01]  /*92f0*/  FFMA2 R2, R16.F32x2.HI_LO, R20.F32, 0.22756439447402954102 ;  /* 0x3e6906a410027449 */ /* 0x000fe20001200014 */
[----:B------:R-:W-:Y:S01]  /*9300*/  F2FP.F16.F32.PACK_AB R11, R165, R164 ;  /* 0x000000a4a50b723e */ /* 0x000fe200000000ff */
[----:B------:R-:W-:Y:S01]  /*9310*/  FADD2 R26, R26.F32x2.HI_LO, -R14.F32x2.HI_LO ;  /* 0x8000000e1a1a724b */ /* 0x000fe20000000000 */
[----:B------:R-:W-:Y:S01]  /*9320*/  MUFU.EX2 R92, R62 ;  /* 0x0000003e005c7308 */ /* 0x000fe20000000800 */
[----:B------:R-:W-:Y:S01]  /*9330*/  FFMA2 R2, R2.F32x2.HI_LO, R16.F32x2.HI_LO, 0.69514614343643188477 ;  /* 0x3f31f51902027449 */ /* 0x000fe20000200010 */
[----:B------:R-:W-:Y:S01]  /*9340*/  F2FP.F16.F32.PACK_AB R14, R159, R158 ;  /* 0x0000009e9f0e723e */ /* 0x000fe200000000ff */
[----:B------:R-:W-:Y:S01]  /*9350*/  IMAD R50, R54, 0x800000, R34 ;  /* 0x0080000036327824 */ /* 0x000fe200078e0222 */
[----:B------:R-:W-:Y:S01]  /*9360*/  F2FP.F16.F32.PACK_AB R15, R157, R156 ;  /* 0x0000009c9d0f723e */ /* 0x000fe200000000ff */
[----:B------:R-:W-:Y:S01]  /*9370*/  IMAD R51, R55, 0x800000, R35 ;  /* 0x0080000037337824 */ /* 0x000fe200078e0223 */
[----:B------:R-:W-:-:S02]  /*9380*/  F2FP.F16.F32.PACK_AB R34, R45, R44 ;  /* 0x0000002c2d22723e */ /* 0x000fc400000000ff */
[----:B------:R1:W-:Y:S01]  /*9390*/  MUFU.EX2 R93, R63 ;  /* 0x0000003f005d7308 */ /* 0x0003e20000000800 */
[----:B------:R-:W-:-:S07]  /*93a0*/  F2FP.F16.F32.PACK_AB R35, R47, R46 ;  /* 0x0000002e2f23723e */ /* 0x000fce00000000ff */
[----:B------:R-:W2:Y:S08]  /*93b0*/  MUFU.EX2 R151, R127 ;  /* 0x0000007f00977308 */ /* 0x000eb00000000800 */
[----:B------:R-:W-:Y:S01]  /*93c0*/  MUFU.EX2 R162, R68 ;  /* 0x0000004400a27308 */ /* 0x000fe20000000800 */
[----:B-1----:R-:W-:Y:S02]  /*93d0*/  FFMA2 R62, R30.F32x2.HI_LO, UR5.F32, R0.F32 ;  /* 0x000000051e3e7c49 */ /* 0x002fe40009200000 */
[----:B------:R-:W-:-:S02]  /*93e0*/  IMAD.U32 R0, RZ, RZ, UR18 ;  /* 0x00000012ff007e24 */ /* 0x000fc4000f8e00ff */
[----:B------:R-:W-:Y:S01]  /*93f0*/  FFMA2 R30, R2.F32x2.HI_LO, R16.F32x2.HI_LO, 1 ;  /* 0x3f800000021e7449 */ /* 0x000fe20000200010 */
[----:B------:R-:W-:Y:S01]  /*9400*/  F2FP.F16.F32.PACK_AB R16, R171, R170 ;  /* 0x000000aaab10723e */ /* 0x000fe200000000ff */
[----:B------:R-:W-:Y:S01]  /*9410*/  FFMA2 R2, R4.F32x2.HI_LO, R18.F32x2.HI_LO, 0.69514614343643188477 ;  /* 0x3f31f51904027449 */ /* 0x000fe20000200012 */
[----:B------:R-:W-:Y:S01]  /*9420*/  F2FP.F16.F32.PACK_AB R4, R183, R182 ;  /* 0x000000b6b704723e */ /* 0x000fe200000000ff */
[----:B------:R-:W-:Y:S01]  /*9430*/  IMAD R56, R42, 0x800000, R30 ;  /* 0x008000002a387824 */ /* 0x000fe200078e021e */
[----:B------:R-:W-:Y:S01]  /*9440*/  LOP3.LUT R0, R0, 0x7f, R195, 0xf8, !PT ;  /* 0x0000007f00007812 */ /* 0x000fe200078ef8c3 */
[----:B------:R-:W-:Y:S01]  /*9450*/  MUFU.EX2 R163, R69 ;  /* 0x0000004500a37308 */ /* 0x000fe20000000800 */
[----:B------:R-:W-:Y:S01]  /*9460*/  F2FP.F16.F32.PACK_AB R5, R179, R178 ;  /* 0x000000b2b305723e */ /* 0x000fe200000000ff */
[----:B------:R-:W-:Y:S01]  /*9470*/  IMAD R57, R43, 0x800000, R31 ;  /* 0x008000002b397824 */ /* 0x000fe200078e021f */
[----:B------:R-:W-:Y:S02]  /*9480*/  LEA R0, R0, UR13, 0x2 ;  /* 0x0000000d00007c11 */ /* 0x000fe4000f8e10ff */
[----:B--2---:R-:W-:-:S02]  /*9490*/  F2FP.F16.F32.PACK_AB R17, R151, R150 ;  /* 0x000000969711723e */ /* 0x004fc400000000ff */
[----:B------:R-:W-:Y:S01]  /*94a0*/  F2FP.F16.F32.PACK_AB R30, R139, R138 ;  /* 0x0000008a8b1e723e */ /* 0x000fe200000000ff */
[----:B------:R-:W-:Y:S01]  /*94b0*/  MUFU.EX2 R140, R70 ;  /* 0x00000046008c7308 */ /* 0x000fe20000000800 */
[----:B------:R1:W-:Y:S01]  /*94c0*/  STS [R0+0x22c], R48 ;  /* 0x00022c3000007388 */ /* 0x0003e20000000800 */
[----:B------:R-:W-:-:S06]  /*94d0*/  F2FP.F16.F32.PACK_AB R43, R51, R50 ;  /* 0x00000032332b723e */ /* 0x000fcc00000000ff */
[----:B------:R-:W-:Y:S08]  /*94e0*/  MUFU.EX2 R141, R71 ;  /* 0x00000047008d7308 */ /* 0x000ff00000000800 */
[----:B------:R-:W-:Y:S08]  /*94f0*/  MUFU.EX2 R136, R74 ;  /* 0x0000004a00887308 */ /* 0x000ff00000000800 */
[----:B------:R-:W2:Y:S01]  /*9500*/  MUFU.EX2 R137, R75 ;  /* 0x0000004b00897308 */ /* 0x000ea20000000800 */
[----:B-1----:R-:W-:-:S07]  /*9510*/  IMAD.U32 R0, RZ, RZ, UR14 ;  /* 0x0000000eff007e24 */ /* 0x002fce000f8e00ff */
[----:B------:R-:W-:Y:S08]  /*9520*/  MUFU.EX2 R154, R76 ;  /* 0x0000004c009a7308 */ /* 0x000ff00000000800 */
[----:B------:R-:W1:Y:S01]  /*9530*/  MUFU.EX2 R155, R77 ;  /* 0x0000004d009b7308 */ /* 0x000e620000000800 */
[----:B--2---:R-:W-:-:S07]  /*9540*/  F2FP.F16.F32.PACK_AB R31, R137, R136 ;  /* 0x00000088891f723e */ /* 0x004fce00000000ff */
[----:B------:R-:W2:Y:S08]  /*9550*/  MUFU.EX2 R127, R79 ;  /* 0x0000004f007f7308 */ /* 0x000eb00000000800 */
[----:B------:R-:W-:Y:S08]  /*9560*/  MUFU.EX2 R74, R24 ;  /* 0x00000018004a7308 */ /* 0x000ff00000000800 */
[----:B------:R3:W-:Y:S08]  /*9570*/  MUFU.EX2 R75, R25 ;  /* 0x00000019004b7308 */ /* 0x0007f00000000800 */
[----:B------:R4:W5:Y:S08]  /*9580*/  MUFU.EX2 R79, R21 ;  /* 0x00000015004f7308 */ /* 0x0009700000000800 */
[----:B------:R-:W-:Y:S01]  /*9590*/  MUFU.EX2 R76, R22 ;  /* 0x00000016004c7308 */ /* 0x000fe20000000800 */
[----:B---3--:R-:W-:Y:S01]  /*95a0*/  FFMA2 R24, R2.F32x2.HI_LO, R18.F32x2.HI_LO, 1 ;  /* 0x3f80000002187449 */ /* 0x008fe20000200012 */
[----:B------:R-:W-:Y:S01]  /*95b0*/  F2FP.F16.F32.PACK_AB R18, R149, R148 ;  /* 0x000000949512723e */ /* 0x000fe200000000ff */
[----:B------:R-:W-:Y:S01]  /*95c0*/  FFMA2 R2, R28.F32x2.HI_LO, R20.F32, 0.22756439447402954102 ;  /* 0x3e6906a41c027449 */ /* 0x000fe20001200014 */
[----:B------:R-:W-:Y:S01]  /*95d0*/  F2FP.F16.F32.PACK_AB R19, R147, R146 ;  /* 0x000000929313723e */ /* 0x000fe200000000ff */
[----:B------:R-:W-:Y:S01]  /*95e0*/  IMAD R54, R38, 0x800000, R24 ;  /* 0x0080000026367824 */ /* 0x000fe200078e0218 */
[----:B------:R-:W-:Y:S01]  /*95f0*/  F2FP.F16.F32.PACK_AB R38, R123, R122 ;  /* 0x0000007a7b26723e */ /* 0x000fe200000000ff */
[----:B------:R-:W-:Y:S01]  /*9600*/  IMAD R55, R39, 0x800000, R25 ;  /* 0x0080000027377824 */ /* 0x000fe200078e0219 */
[----:B------:R3:W1:Y:S01]  /*9610*/  MUFU.EX2 R77, R23 ;  /* 0x00000017004d7308 */ /* 0x0006620000000800 */
[----:B----4-:R-:W-:Y:S01]  /*9620*/  FFMA2 R20, R26.F32x2.HI_LO, R20.F32, 0.22756439447402954102 ;  /* 0x3e6906a41a147449 */ /* 0x010fe20001200014 */
[----:B------:R-:W-:-:S02]  /*9630*/  F2FP.F16.F32.PACK_AB R39, R121, R120 ;  /* 0x000000787927723e */ /* 0x000fc400000000ff */
[----:B------:R-:W-:Y:S02]  /*9640*/  F2FP.F16.F32.PACK_AB R24, R119, R118 ;  /* 0x000000767718723e */ /* 0x000fe400000000ff */
[----:B------:R-:W-:Y:S02]  /*9650*/  F2FP.F16.F32.PACK_AB R25, R93, R92 ;  /* 0x0000005c5d19723e */ /* 0x000fe400000000ff */
[----:B------:R-:W-:Y:S08]  /*9660*/  MUFU.EX2 R70, R40 ;  /* 0x0000002800467308 */ /* 0x000ff00000000800 */
[----:B------:R4:W4:Y:S01]  /*9670*/  MUFU.EX2 R71, R41 ;  /* 0x0000002900477308 */ /* 0x0009220000000800 */
[----:B---3--:R-:W-:-:S02]  /*9680*/  FFMA2 R22, R2.F32x2.HI_LO, R28.F32x2.HI_LO, 0.69514614343643188477 ;  /* 0x3f31f51902167449 */ /* 0x008fc4000020001c */
[----:B------:R-:W-:Y:S02]  /*9690*/  FFMA2 R2, R20.F32x2.HI_LO, R26.F32x2.HI_LO, 0.69514614343643188477 ;  /* 0x3f31f51914027449 */ /* 0x000fe4000020001a */
[----:B------:R-:W-:Y:S01]  /*96a0*/  FFMA2 R20, R22.F32x2.HI_LO, R28.F32x2.HI_LO, 1 ;  /* 0x3f80000016147449 */ /* 0x000fe2000020001c */
[----:B------:R-:W-:Y:S01]  /*96b0*/  F2FP.F16.F32.PACK_AB R28, R163, R162 ;  /* 0x000000a2a31c723e */ /* 0x000fe200000000ff */
[----:B------:R-:W-:Y:S01]  /*96c0*/  FFMA2 R2, R2.F32x2.HI_LO, R26.F32x2.HI_LO, 1 ;  /* 0x3f80000002027449 */ /* 0x000fe2000020001a */
[----:B------:R-:W-:Y:S01]  /*96d0*/  MUFU.EX2 R66, R62 ;  /* 0x0000003e00427308 */ /* 0x000fe20000000800 */
[----:B------:R-:W-:Y:S02]  /*96e0*/  F2FP.F16.F32.PACK_AB R29, R141, R140 ;  /* 0x0000008c8d1d723e */ /* 0x000fe400000000ff */
[----:B------:R-:W-:Y:S01]  /*96f0*/  IMAD R58, R32, 0x800000, R2 ;  /* 0x00800000203a7824 */ /* 0x000fe200078e0202 */
[----:B-1----:R-:W-:Y:S01]  /*9700*/  F2FP.F16.F32.PACK_AB R32, R155, R154 ;  /* 0x0000009a9b20723e */ /* 0x002fe200000000ff */
[----:B------:R-:W-:Y:S01]  /*9710*/  IMAD R59, R33, 0x800000, R3 ;  /* 0x00800000213b7824 */ /* 0x000fe200078e0203 */
[----:B--2---:R-:W-:Y:S01]  /*9720*/  F2FP.F16.F32.PACK_AB R33, R127, R126 ;  /* 0x0000007e7f21723e */ /* 0x004fe200000000ff */
[----:B------:R-:W-:Y:S01]  /*9730*/  IMAD.MOV.U32 R2, RZ, RZ, 0x1 ;  /* 0x00000001ff027424 */ /* 0x000fe200078e00ff */
[----:B------:R-:W-:Y:S01]  /*9740*/  MUFU.EX2 R67, R63 ;  /* 0x0000003f00437308 */ /* 0x000fe20000000800 */
[----:B----4-:R-:W-:Y:S01]  /*9750*/  FFMA2 R40, R6.F32x2.HI_LO, R12.F32x2.HI_LO, 1 ;  /* 0x3f80000006287449 */ /* 0x010fe2000020000c */
[----:B------:R-:W-:-:S02]  /*9760*/  F2FP.F16.F32.PACK_AB R6, R177, R176 ;  /* 0x000000b0b106723e */ /* 0x000fc400000000ff */
[----:B------:R-:W-:Y:S01]  /*9770*/  F2FP.F16.F32.PACK_AB R7, R175, R174 ;  /* 0x000000aeaf07723e */ /* 0x000fe200000000ff */
[----:B------:R-:W-:Y:S01]  /*9780*/  IMAD R52, R52, 0x800000, R40 ;  /* 0x0080000034347824 */ /* 0x000fe200078e0228 */
[----:B------:R-:W-:Y:S01]  /*9790*/  F2FP.F16.F32.PACK_AB R12, R173, R172 ;  /* 0x000000acad0c723e */ /* 0x000fe200000000ff */
[----:B------:R-:W-:Y:S01]  /*97a0*/  IMAD R53, R53, 0x800000, R41 ;  /* 0x0080000035357824 */ /* 0x000fe200078e0229 */
[----:B------:R-:W-:Y:S01]  /*97b0*/  F2FP.F16.F32.PACK_AB R13, R161, R160 ;  /* 0x000000a0a10d723e */ /* 0x000fe200000000ff */
[----:B------:R1:W-:Y:S06]  /*97c0*/  BAR.ARV R0, 0x40 ;  /* 0x000100000000751d */ /* 0x0003ec0000002000 */
[----:B------:R2:W-:Y:S01]  /*97d0*/  MUFU.EX2 R68, R60 ;  /* 0x0000003c00447308 */ /* 0x0005e20000000800 */
[----:B------:R-:W-:Y:S01]  /*97e0*/  F2FP.F16.F32.PACK_AB R40, R145, R144 ;  /* 0x000000909128723e */ /* 0x000fe200000000ff */
[----:B------:R3:W-:Y:S01]  /*97f0*/  STTM.x16 tmem[UR4], R4 ;  /* 0x00000004000079ed */ /* 0x0007e20008240004 */
[----:B------:R-:W-:-:S02]  /*9800*/  R2UR UR4, R185 ;  /* 0x00000000b90472ca */ /* 0x000fc400000e0000 */
[----:B------:R-:W-:Y:S02]  /*9810*/  F2FP.F16.F32.PACK_AB R41, R115, R114 ;  /* 0x000000727329723e */ /* 0x000fe400000000ff */
[----:B------:R-:W-:Y:S01]  /*9820*/  F2FP.F16.F32.PACK_AB R42, R53, R52 ;  /* 0x00000034352a723e */ /* 0x000fe200000000ff */
[----:B------:R4:W1:Y:S01]  /*9830*/  MUFU.EX2 R69, R61 ;  /* 0x0000003d00457308 */ /* 0x0008620000000800 */
[----:B------:R-:W-:Y:S02]  /*9840*/  F2FP.F16.F32.PACK_AB R22, R101, R100 ;  /* 0x000000646516723e */ /* 0x000fe400000000ff */
[----:B------:R-:W-:Y:S02]  /*9850*/  F2FP.F16.F32.PACK_AB R23, R95, R94 ;  /* 0x0000005e5f17723e */ /* 0x000fe400000000ff */
[----:B------:R-:W-:-:S03]  /*9860*/  F2FP.F16.F32.PACK_AB R27, R59, R58 ;  /* 0x0000003a3b1b723e */ /* 0x000fc600000000ff */
[----:B------:R-:W-:Y:S01]  /*9870*/  MUFU.EX2 R64, R64 ;  /* 0x0000004000407308 */ /* 0x000fe20000000800 */
[----:B--2---:R-:W-:Y:S01]  /*9880*/  IMAD R60, R36, 0x800000, R20 ;  /* 0x00800000243c7824 */ /* 0x004fe200078e0214 */
[----:B------:R-:W-:Y:S02]  /*9890*/  F2FP.F16.F32.PACK_AB R36, R153, R152 ;  /* 0x000000989924723e */ /* 0x000fe400000000ff */
[----:B------:R-:W-:-:S04]  /*98a0*/  F2FP.F16.F32.PACK_AB R20, R129, R128 ;  /* 0x000000808114723e */ /* 0x000fc800000000ff */
[----:B------:R-:W2:Y:S01]  /*98b0*/  MUFU.EX2 R65, R65 ;  /* 0x0000004100417308 */ /* 0x000ea20000000800 */
[----:B----4-:R-:W-:Y:S01]  /*98c0*/  IMAD R61, R37, 0x800000, R21 ;  /* 0x00800000253d7824 */ /* 0x010fe200078e0215 */
[----:B------:R-:W-:Y:S02]  /*98d0*/  F2FP.F16.F32.PACK_AB R37, R125, R124 ;  /* 0x0000007c7d25723e */ /* 0x000fe400000000ff */
[----:B------:R-:W-:Y:S02]  /*98e0*/  F2FP.F16.F32.PACK_AB R21, R103, R102 ;  /* 0x000000666715723e */ /* 0x000fe400000000ff */
[----:B------:R-:W-:Y:S01]  /*98f0*/  STTM.x16 tmem[UR6], R28 ;  /* 0x0000001c000079ed */ /* 0x000fe20008240006 */
[----:B------:R-:W-:Y:S01]  /*9900*/  R2UR UR6, R187 ;  /* 0x00000000bb0672ca */ /* 0x000fe200000e0000 */
[----:B------:R-:W-:Y:S01]  /*9910*/  MUFU.EX2 R62, R72 ;  /* 0x00000048003e7308 */ /* 0x000fe20000000800 */
[----:B------:R-:W-:-:S07]  /*9920*/  F2FP.F16.F32.PACK_AB R26, R61, R60 ;  /* 0x0000003c3d1a723e */ /* 0x000fce00000000ff */
[----:B------:R-:W4:Y:S01]  /*9930*/  MUFU.EX2 R63, R73 ;  /* 0x00000049003f7308 */ /* 0x000f220000000800 */
[----:B---3--:R-:W-:Y:S02]  /*9940*/  F2FP.F16.F32.PACK_AB R12, R143, R142 ;  /* 0x0000008e8f0c723e */ /* 0x008fe400000000ff */
        /* <DEDUP_REMOVED lines=9> */
[----:B------:R-:W-:Y:S01]  /*99e0*/  USHF.L.U32 UR4, UR9, 0x1f, URZ ;  /* 0x0000001f09047899 */ /* 0x000fe200080006ff */
[----:B------:R-:W-:Y:S01]  /*99f0*/  F2FP.F16.F32.PACK_AB R5, R91, R90 ;  /* 0x0000005a5b05723e */ /* 0x000fe200000000ff */
[----:B------:R-:W3:Y:S01]  /*9a00*/  FENCE.VIEW.ASYNC.T ;  /* 0x00000000000073c6 */ /* 0x000ee20000000200 */
[----:B------:R-:W-:Y:S01]  /*9a10*/  F2FP.F16.F32.PACK_AB R6, R89, R88 ;  /* 0x000000585906723e */ /* 0x000fe200000000ff */
[----:B---3--:R3:W-:Y:S01]  /*9a20*/  SYNCS.ARRIVE.TRANS64.RED.ART0 RZ, [UR17], R2 ;  /* 0x00000002ffff79a7 */ /* 0x0087e20008500411 */
[----:B------:R-:W-:Y:S01]  /*9a30*/  F2FP.F16.F32.PACK_AB R7, R87, R86 ;  /* 0x000000565707723e */ /* 0x000fe200000000ff */
[----:B-1----:R-:W-:Y:S01]  /*9a40*/  IMAD.U32 R0, RZ, RZ, UR4 ;  /* 0x00000004ff007e24 */ /* 0x002fe2000f8e00ff */
[----:B------:R-:W-:-:S02]  /*9a50*/  F2FP.F16.F32.PACK_AB R8, R107, R106 ;  /* 0x0000006a6b08723e */ /* 0x000fc400000000ff */
[----:B------:R-:W-:Y:S02]  /*9a60*/  F2FP.F16.F32.PACK_AB R9, R85, R84 ;  /* 0x000000545509723e */ /* 0x000fe400000000ff */
[----:B------:R-:W-:Y:S02]  /*9a70*/  F2FP.F16.F32.PACK_AB R10, R83, R82 ;  /* 0x00000052530a723e */ /* 0x000fe400000000ff */
[----:B------:R-:W-:Y:S02]  /*9a80*/  F2FP.F16.F32.PACK_AB R11, R81, R80 ;  /* 0x00000050510b723e */ /* 0x000fe400000000ff */
[----:B-----5:R-:W-:Y:S02]  /*9a90*/  F2FP.F16.F32.PACK_AB R12, R79, R78 ;  /* 0x0000004e4f0c723e */ /* 0x020fe400000000ff */
[----:B------:R-:W-:Y:S02]  /*9aa0*/  F2FP.F16.F32.PACK_AB R13, R77, R76 ;  /* 0x0000004c4d0d723e */ /* 0x000fe400000000ff */
[----:B------:R-:W-:-:S02]  /*9ab0*/  F2FP.F16.F32.PACK_AB R14, R75, R74 ;  /* 0x0000004a4b0e723e */ /* 0x000fc400000000ff */
[----:B------:R-:W-:Y:S02]  /*9ac0*/  F2FP.F16.F32.PACK_AB R15, R71, R70 ;  /* 0x00000046470f723e */ /* 0x000fe400000000ff */
[----:B------:R-:W-:Y:S02]  /*9ad0*/  F2FP.F16.F32.PACK_AB R16, R69, R68 ;  /* 0x000000444510723e */ /* 0x000fe400000000ff */
[----:B------:R-:W-:Y:S02]  /*9ae0*/  F2FP.F16.F32.PACK_AB R17, R67, R66 ;  /* 0x000000424311723e */ /* 0x000fe400000000ff */
[----:B--2---:R-:W-:Y:S02]  /*9af0*/  F2FP.F16.F32.PACK_AB R18, R65, R64 ;  /* 0x000000404112723e */ /* 0x004fe400000000ff */
[----:B----4-:R-:W-:-:S04]  /*9b00*/  F2FP.F16.F32.PACK_AB R19, R63, R62 ;  /* 0x0000003e3f13723e */ /* 0x010fc800000000ff */
[----:B------:R3:W-:Y:S01]  /*9b10*/  STTM.x16 tmem[UR6], R4 ;  /* 0x00000004000079ed */ /* 0x0007e20008240006 */
[----:B------:R-:W1:Y:S02]  /*9b20*/  FENCE.VIEW.ASYNC.T ;  /* 0x00000000000073c6 */ /* 0x000e640000000200 */
[----:B-1----:R-:W-:Y:S01]  /*9b30*/  NOP ;  /* 0x0000000000007918 */ /* 0x002fe20000000000 */
[----:B------:R3:W-:Y:S01]  /*9b40*/  @P0 SYNCS.ARRIVE.TRANS64.RED.ART0 RZ, [UR16], R2 ;  /* 0x00000002ffff09a7 */ /* 0x0007e20008500410 */
[----:B------:R-:W1:Y:S02]  /*9b50*/  SYNCS.PHASECHK.TRANS64.TRYWAIT P0, [UR7+0x1d0], R0 ;  /* 0x0001d000ff0075a7 */ /* 0x000e640008001107 */
[----:B-1-3--:R-:W-:Y:S05]  /*9b60*/  @!P0 BRA `(.L_x_80) ;  /* 0x0000003800588947 */ /* 0x00afea0003800000 */
.L_x_164:
[----:B------:R-:W-:Y:S01]  /*9b70*/  MOV R5, UR20 ;  /* 0x0000001400057c02 */ /* 0x000fe20008000f00 */
[----:B------:R-:W-:Y:S01]  /*9b80*/  FMUL R4, R48, R184 ;  /* 0x000000b830047220 */ /* 0x000fe20000400000 */
[----:B-1----:R-:W-:Y:S01]  /*9b90*/  FADD2 R2, R178.F32x2.HI_LO, R168.F32x2.HI_LO ;  /* 0x000000a8b202724b */ /* 0x002fe20000000000 */
[----:B------:R-:W-:Y:S01]  /*9ba0*/  UIADD3 UR11, UPT, UPT, UR11, 0x1, URZ ;  /* 0x000000010b0b7890 */ /* 0x000fe2000fffe0ff */
[----:B------:R-:W-:Y:S01]  /*9bb0*/  FADD2 R6, R176.F32x2.HI_LO, R166.F32x2.HI_LO ;  /* 0x000000a6b006724b */ /* 0x000fe20000000000 */
[----:B------:R-:W-:Y:S01]  /*9bc0*/  ULOP3.LUT UR9, UR9, 0x1, URZ, 0x3c, !UPT ;  /* 0x0000000109097892 */ /* 0x000fe2000f8e3cff */
[----:B------:R-:W-:Y:S01]  /*9bd0*/  FADD2 R4, R4.F32x2.HI_LO, R182.F32x2.HI_LO ;  /* 0x000000b60404724b */ /* 0x000fe20000000000 */
[----:B------:R-:W-:Y:S01]  /*9be0*/  UISETP.NE.AND UP0, UPT, UR11, UR15, UPT ;  /* 0x0000000f0b00728c */ /* 0x000fe2000bf05270 */
[----:B------:R-:W-:Y:S01]  /*9bf0*/  FADD2 R8, R174.F32x2.HI_LO, R164.F32x2.HI_LO ;  /* 0x000000a4ae08724b */ /* 0x000fe20000000000 */
[----:B------:R-:W-:Y:S01]  /*9c00*/  ULOP3.LUT UR10, UR10, 0x1, URZ, 0x3c, !UPT ;  /* 0x000000010a0a7892 */ /* 0x000fe2000f8e3cff */
        /* <DEDUP_REMOVED lines=58> */
[----:B------:R-:W-:-:S04]  /*9fb0*/  FADD2 R4, R4.F32x2.HI_LO, R8.F32x2.HI_LO ;  /* 0x000000080404724b */ /* 0x000fc80000000000 */
[----:B------:R-:W-:-:S04]  /*9fc0*/  FADD2 R2, R4.F32x2.HI_LO, R2.F32x2.HI_LO ;  /* 0x000000020402724b */ /* 0x000fc80000000000 */
[----:B------:R-:W-:Y:S01]  /*9fd0*/  FADD R184, R2, R3 ;  /* 0x0000000302b87221 */ /* 0x000fe20000000000 */
[----:B------:R-:W-:Y:S06]  /*9fe0*/  BRA.U UP0, `(.L_x_81) ;  /* 0xffffffe1000c7547 */ /* 0x000fec000b83ffff */
.L_x_78:
[----:B------:R-:W2:Y:S01]  /*9ff0*/  S2R R2, SR_TID.X ;  /* 0x0000000000027919 */ /* 0x000ea20000002100 */
[----:B------:R-:W-:Y:S01]  /*a000*/  UPLOP3.LUT UP3, UPT, UPT, UPT, UP1, 0x80, 0x8 ;  /* 0x000000000008789c */ /* 0x000fe20003f6f010 */
[----:B------:R-:W3:Y:S03]  /*a010*/  LDCU UR5, c[0x0][0x624] ;  /* 0x0000c480ff0577ac */ /* 0x000ee60008000800 */
[----:B------:R-:W-:Y:S02]  /*a020*/  USEL UR4, URZ, 0x80, !UP3 ;  /* 0x00000080ff047887 */ /* 0x000fe4000d800000 */
[----:B------:R-:W-:-:S04]  /*a030*/  UIADD3 UR21, UPT, UPT, UR24, UR21, URZ ;  /* 0x0000001518157290 */ /* 0x000fc8000fffe0ff */
[----:B------:R-:W-:Y:S01]  /*a040*/  IMAD.U32 R0, RZ, RZ, UR4 ;  /* 0x00000004ff007e24 */ /* 0x000fe2000f8e00ff */
[----:B------:R-:W-:Y:S01]  /*a050*/  UMOV UR4, UR22 ;  /* 0x0000001600047c82 */ /* 0x000fe20008000000 */
[----:B---3--:R-:W-:-:S03]  /*a060*/  UISETP.GE.AND UP0, UPT, UR21, UR5, UPT ;  /* 0x000000051500728c */ /* 0x008fc6000bf06270 */
[----:B--2---:R-:W-:-:S04]  /*a070*/  LOP3.LUT R0, R0, 0x7f, R2, 0xf8, !PT ;  /* 0x0000007f00007812 */ /* 0x004fc800078ef802 */
[----:B------:R-:W-:-:S05]  /*a080*/  LEA R0, R0, UR4, 0x2 ;  /* 0x0000000400007c11 */ /* 0x000fca000f8e10ff */
[----:B------:R-:W-:Y:S04]  /*a090*/  STS [R0+0x22c], R184 ;  /* 0x00022cb800007388 */ /* 0x000fe80000000800 */
[----:B------:R2:W-:Y:S02]  /*a0a0*/  STS [R0+0x62c], R135 ;  /* 0x00062c8700007388 */ /* 0x0005e40000000800 */
[----:B--2---:R-:W-:-:S05]  /*a0b0*/  IMAD.U32 R0, RZ, RZ, UR14 ;  /* 0x0000000eff007e24 */ /* 0x004fca000f8e00ff */
[----:B------:R2:W-:Y:S06]  /*a0c0*/  BAR.ARV R0, 0x40 ;  /* 0x000100000000751d */ /* 0x0005ec0000002000 */
[----:B------:R-:W-:Y:S05]  /*a0d0*/  BRA.U !UP0, `(.L_x_82) ;  /* 0xffffffb908387547 */ /* 0x000fea000b83ffff */
.L_x_74:
[----:B------:R-:W-:Y:S02]  /*a0e0*/  USHF.L.U32 UR9, UR9, 0x1f, URZ ;  /* 0x0000001f09097899 */ /* 0x000fe400080006ff */
[----:B------:R-:W-:-:S04]  /*a0f0*/  @!UP3 UIADD3 UR12, UPT, UPT, UR4, URZ, URZ ;  /* 0x000000ff040cb290 */ /* 0x000fc8000fffe0ff */
[----:B--2---:R-:W-:-:S05]  /*a100*/  MOV R0, UR9 ;  /* 0x0000000900007c02 */ /* 0x004fca0008000f00 */
[----:B------:R-:W2:Y:S02]  /*a110*/  SYNCS.PHASECHK.TRANS64.TRYWAIT P0, [UR12+0x1d0], R0 ;  /* 0x0001d000ff0075a7 */ /* 0x000ea4000800110c */
[----:B--2---:R-:W-:Y:S05]  /*a120*/  @!P0 BRA `(.L_x_83) ;  /* 0x0000003400088947 */ /* 0x004fea0003800000 */
.L_x_166:
[----:B------:R-:W-:Y:S06]  /*a130*/  BAR.ARV 0x2, 0x1a0 ;  /* 0x0086800000007b1d */ /* 0x000fec0000002000 */
[----:B------:R-:W-:Y:S05]  /*a140*/  BRA `(.L_x_84) ;  /* 0x0000000000447947 */ /* 0x000fea0003800000 */
.L_x_72:
[----:B------:R-:W1:Y:S02]  /*a150*/  S2R R0, SR_TID.X ;  /* 0x0000000000007919 */ /* 0x000e640000002100 */
[----:B-1----:R-:W-:-:S04]  /*a160*/  SHF.R.U32.HI R0, RZ, 0x5, R0 ;  /* 0x00000005ff007819 */ /* 0x002fc80000011600 */
[----:B------:R-:W-:-:S13]  /*a170*/  R2UR UR4, R0 ;  /* 0x00000000000472ca */ /* 0x000fda00000e0000 */
[----:B------:R-:W-:-:S09]  /*a180*/  UISETP.NE.AND UP0, UPT, UR4, 0xc, UPT ;  /* 0x0000000c0400788c */ /* 0x000fd2000bf05270 */
[----:B------:R-:W-:Y:S05]  /*a190*/  BRA.U UP0, `(.L_x_85) ;  /* 0x00000001002c7547 */ /* 0x000fea000b800000 */
[----:B------:R-:W1:Y:S01]  /*a1a0*/  S2UR UR6, SR_CgaCtaId ;  /* 0x00000000000679c3 */ /* 0x000e620000008800 */
[----:B------:R-:W-:Y:S01]  /*a1b0*/  UMOV UR4, 0x400 ;  /* 0x0000040000047882 */ /* 0x000fe20000000000 */
[----:B------:R-:W-:Y:S01]  /*a1c0*/  UMOV UR5, 0x20 ;  /* 0x0000002000057882 */ /* 0x000fe20000000000 */
[----:B------:R-:W-:Y:S01]  /*a1d0*/  ELECT P0, URZ, PT ;  /* 0x0000000000ff782f */ /* 0x000fe20003800000 */
[----:B-1----:R-:W-:Y:S02]  /*a1e0*/  ULEA UR6, UR6, UR4, 0x18 ;  /* 0x0000000406067291 */ /* 0x002fe4000f8ec0ff */
[----:B------:R-:W-:-:S04]  /*a1f0*/  UIADD3 UR4, UPT, UPT, -UR5, 0x100000, URZ ;  /* 0x0010000005047890 */ /* 0x000fc8000fffe1ff */
[----:B------:R-:W-:Y:S02]  /*a200*/  USHF.L.U32 UR5, UR4, 0xb, URZ ;  /* 0x0000000b04057899 */ /* 0x000fe400080006ff */
[----:B------:R-:W-:Y:S01]  /*a210*/  USHF.L.U32 UR4, UR4, 0x1, URZ ;  /* 0x0000000104047899 */ /* 0x000fe200080006ff */
[----:B------:R-:W1:Y:S11]  /*a220*/  FENCE.VIEW.ASYNC.S ;  /* 0x00000000000073c6 */ /* 0x000e760000000000 */
[----:B-1----:R1:W3:Y:S01]  /*a230*/  SYNCS.EXCH.64 URZ, [UR6+0x220], UR4 ;  /* 0x0002200406ff75b2 */ /* 0x0022e20008000100 */
[----:B------:R-:W-:Y:S01]  /*a240*/  NOP ;  /* 0x0000000000007918 */ /* 0x000fe20000000000 */
.L_x_85:
[----:B------:R-:W-:Y:S01]  /*a250*/  NOP ;  /* 0x0000000000007918 */ /* 0x000fe20000000000 */
.L_x_84:
[----:B------:R-:W5:Y:S02]  /*a260*/  S2R R5, SR_TID.X ;  /* 0x0000000000057919 */ /* 0x000f640000002100 */
[----:B-----5:R-:W-:-:S04]  /*a270*/  SHF.R.U32.HI R5, RZ, 0x5, R5 ;  /* 0x00000005ff057819 */ /* 0x020fc80000011605 */
[----:B-1----:R-:W-:-:S13]  /*a280*/  R2UR UR5, R5 ;  /* 0x00000000050572ca */ /* 0x002fda00000e0000 */
[----:B------:R-:W-:Y:S02]  /*a290*/  UISETP.NE.AND UP0, UPT, UR5, 0xc, UPT ;  /* 0x0000000c0500788c */ /* 0x000fe4000bf05270 */
[----:B------:R-:W-:-:S04]  /*a2a0*/  ULOP3.LUT UR4, UR5, 0xfffffffc, URZ, 0xc0, !UPT ;  /* 0xfffffffc05047892 */ /* 0x000fc8000f8ec0ff */
[----:B------:R-:W-:-:S03]  /*a2b0*/  UISETP.NE.AND UP1, UPT, UR4, 0x8, UPT ;  /* 0x000000080400788c */ /* 0x000fc6000bf25270 */
[----:B------:R-:W-:Y:S08]  /*a2c0*/  BRA.U UP0, `(.L_x_86) ;  /* 0x00000001002c7547 */ /* 0x000ff0000b800000 */
        /* <DEDUP_REMOVED lines=9> */
[----:B-1----:R1:W4:Y:S01]  /*a360*/  SYNCS.EXCH.64 URZ, [UR6+0x220], UR4 ;  /* 0x0002200406ff75b2 */ /* 0x0023220008000100 */
[----:B------:R-:W-:Y:S01]  /*a370*/  NOP ;  /* 0x0000000000007918 */ /* 0x000fe20000000000 */
.L_x_86:
[----:B------:R-:W-:Y:S01]  /*a380*/  NOP ;  /* 0x0000000000007918 */ /* 0x000fe20000000000 */
[----:B------:R-:W-:Y:S05]  /*a390*/  BRA.U UP1, `(.L_x_87) ;  /* 0x0000001d01e07547 */ /* 0x000fea000b800000 */
[----:B------:R-:W-:-:S08]  /*a3a0*/  NOP ;  /* 0x0000000000007918 */ /* 0x000fd00000000000 */
[----:B------:R-:W5:-:S00]  /*a3b0*/  USETMAXREG.DEALLOC.CTAPOOL 0x40 ;  /* 0x00000040000079c8 */ /* 0x000f4000080e0500 */
[----:B-----5:R-:W5:Y:S06]  /*a3c0*/  LDL.LU R0, [R1+0x4] ;  /* 0x0000040001007983 */ /* 0x020f6c0000300800 */
[----:B------:R-:W1:Y:S02]  /*a3d0*/  S2UR UR7, SR_CgaCtaId ;  /* 0x00000000000779c3 */ /* 0x000e640000008800 */
[----:B-1----:R-:W1:Y:S01]  /*a3e0*/  LDCU UR5, c[0x0][0x610] ;  /* 0x0000c200ff0577ac */ /* 0x002e620008000800 */
[----:B----4-:R-:W4:Y:S01]  /*a3f0*/  LDL R6, [R1] ;  /* 0x0000000001067983 */ /* 0x010f220000100800 */
[----:B------:R-:W-:Y:S01]  /*a400*/  IMAD.MOV.U32 R2, RZ, RZ, 0x1 ;  /* 0x00000001ff027424 */ /* 0x000fe200078e00ff */
[----:B------:R-:W-:Y:S01]  /*a410*/  UMOV UR4, 0x400 ;  /* 0x0000040000047882 */ /* 0x000fe20000000000 */
[----:B------:R-:W3:Y:S01]  /*a420*/  LDCU.U8 UR15, c[0x0][0x614] ;  /* 0x0000c280ff0f77ac */ /* 0x000ee20008000000 */
[----:B------:R-:W2:Y:S01]  /*a430*/  S2R R4, SR_TID.X ;  /* 0x0000000000047919 */ /* 0x000ea20000002100 */
[----:B------:R-:W1:Y:S01]  /*a440*/  LDCU UR9, c[0x0][0x38c] ;  /* 0x00007180ff0977ac */ /* 0x000e620008000800 */
[----:B------:R-:W1:Y:S01]  /*a450*/  LDCU UR13, c[0x0][0x61c] ;  /* 0x0000c380ff0d77ac */ /* 0x000e620008000800 */
[----:B------:R-:W1:Y:S01]  /*a460*/  LDCU UR6, c[0x0][0x624] ;  /* 0x0000c480ff0677ac */ /* 0x000e620008000800 */
[----:B------:R-:W-:Y:S01]  /*a470*/  UMOV UR22, 0x1 ;  /* 0x0000000100167882 */ /* 0x000fe20000000000 */
[----:B------:R-:W-:-:S04]  /*a480*/  ULEA UR7, UR7, UR4, 0x18 ;  /* 0x0000000407077291 */ /* 0x000fc8000f8ec0ff */
[----:B------:R-:W-:Y:S02]  /*a490*/  UIADD3 UR11, UPT, UPT, UR7, 0x170, URZ ;  /* 0x00000170070b7890 */ /* 0x000fe4000fffe0ff */
[----:B------:R-:W-:Y:S02]  /*a4a0*/  UIADD3 UR10, UPT, UPT, UR7, 0x178, URZ ;  /* 0x00000178070a7890 */ /* 0x000fe4000fffe0ff */
[----:B-1----:R-:W-:Y:S02]  /*a4b0*/  UIADD3 UR12, UPT, UPT, UR9, -0x1, URZ ;  /* 0xffffffff090c7890 */ /* 0x002fe4000fffe0ff */
[----:B------:R-:W-:Y:S02]  /*a4c0*/  UIADD3 UR8, UPT, UPT, -UR9, URZ, URZ ;  /* 0x000000ff09087290 */ /* 0x000fe4000fffe1ff */
[----:B------:R-:W-:Y:S02]  /*a4d0*/  UISETP.GT.AND UP1, UPT, UR9, URZ, UPT ;  /* 0x000000ff0900728c */ /* 0x000fe4000bf24270 */
[----:B------:R-:W-:Y:S01]  /*a4e0*/  USHF.R.S32.HI UR8, URZ, 0x1f, UR8 ;  /* 0x0000001fff087899 */ /* 0x000fe20008011408 */
[----:B--2---:R-:W-:-:S03]  /*a4f0*/  LOP3.LUT R40, R4, 0x7f, RZ, 0xc0, !PT ;  /* 0x0000007f04287812 */ /* 0x004fc600078ec0ff */
[----:B------:R-:W-:Y:S01]  /*a500*/  ULEA.HI UR8, UR8, -UR9, URZ, 0x7 ;  /* 0x8000000908087291 */ /* 0x000fe2000f8f38ff */
[----:B------:R-:W-:Y:S01]  /*a510*/  SHF.R.U32.HI R3, RZ, 0x5, R40 ;  /* 0x00000005ff037819 */ /* 0x000fe20000011628 */
[----:B---3--:R-:W-:Y:S01]  /*a520*/  BAR.SYNC.DEFER_BLOCKING 0x2, 0x1a0 ;  /* 0x0086800000007b1d */ /* 0x008fe20000010000 */
[----:B-----5:R-:W-:Y:S01]  /*a530*/  R2UR UR14, R0 ;  /* 0x00000000000e72ca */ /* 0x020fe200000e0000 */
[----:B------:R-:W-:Y:S01]  /*a540*/  IMAD.SHL.U32 R0, R4, 0x80, RZ ;  /* 0x0000008004007824 */ /* 0x000fe200078e00ff */
[----:B----4-:R-:W-:-:S04]  /*a550*/  R2UR UR16, R6 ;  /* 0x00000000061072ca */ /* 0x010fc800000e0000 */
[----:B------:R-:W-:-:S05]  /*a560*/  LOP3.LUT R0, R0, 0xf80, RZ, 0xc0, !PT ;  /* 0x00000f8000007812 */ /* 0x000fca00078ec0ff */
[----:B------:R-:W-:Y:S02]  /*a570*/  IMAD R0, R3, 0x1000, R0 ;  /* 0x0000100003007824 */ /* 0x000fe400078e0200 */
[----:B------:R-:W-:Y:S02]  /*a580*/  UPRMT UR11, UR14, 0x654, UR11 ;  /* 0x000006540e0b7896 */ /* 0x000fe4000800000b */
[----:B------:R-:W-:Y:S01]  /*a590*/  UPRMT UR10, UR14, 0x654, UR10 ;  /* 0x000006540e0a7896 */ /* 0x000fe2000800000a */
[----:B------:R-:W-:Y:S01]  /*a5a0*/  VIADD R0, R0, UR7 ;  /* 0x0000000700007c36 */ /* 0x000fe20008000000 */
[----:B------:R-:W1:Y:S03]  /*a5b0*/  LDCU.U8 UR14, c[0x0][0x615] ;  /* 0x0000c2a0ff0e77ac */ /* 0x000e660008000000 */
[C---:B------:R-:W-:Y:S01]  /*a5c0*/  VIADD R46, R0.reuse, 0xc00 ;  /* 0x00000c00002e7836 */ /* 0x040fe20000000000 */
[----:B------:R-:W-:Y:S01]  /*a5d0*/  UIMAD.WIDE.U32 UR4, UR16, UR5, URZ ;  /* 0x00000005100472a5 */ /* 0x000fe2000f8e00ff */
[----:B------:R-:W-:Y:S01]  /*a5e0*/  VIADD R0, R0, 0x4c00 ;  /* 0x00004c0000007836 */ /* 0x000fe20000000000 */
[----:B------:R-:W-:Y:S01]  /*a5f0*/  UISETP.GE.AND UP0, UPT, UR16, UR6, UPT ;  /* 0x000000061000728c */ /* 0x000fe2000bf06270 */
[----:B------:R-:W-:Y:S01]  /*a600*/  SYNCS.ARRIVE.TRANS64.RED.ART0 RZ, [UR11], R2 ;  /* 0x00000002ffff79a7 */ /* 0x000fe2000850040b */
[----:B------:R-:W-:-:S02]  /*a610*/  UIADD3 UR4, UPT, UPT, UR16, -UR5, URZ ;  /* 0x8000000510047290 */ /* 0x000fc4000fffe0ff */
[----:B------:R-:W-:Y:S01]  /*a620*/  USHF.R.S32.HI UR6, URZ, 0x1f, UR12 ;  /* 0x0000001fff067899 */ /* 0x000fe2000801140c */
[----:B------:R-:W-:Y:S01]  /*a630*/  SHF.R.U32.HI R45, RZ, 0x3, R0 ;  /* 0x00000003ff2d7819 */ /* 0x000fe20000011600 */
[----:B------:R-:W-:Y:S02]  /*a640*/  USHF.R.U32.HI UR4, URZ, UR15, UR4 ;  /* 0x0000000fff047299 */ /* 0x000fe40008011604 */
[----:B------:R-:W-:Y:S01]  /*a650*/  ULEA.HI UR6, UR6, UR12, URZ, 0x7 ;  /* 0x0000000c06067291 */ /* 0x000fe2000f8f38ff */
[----:B------:R2:W-:Y:S01]  /*a660*/  SYNCS.ARRIVE.TRANS64.RED.ART0 RZ, [UR10], R2 ;  /* 0x00000002ffff79a7 */ /* 0x0005e2000850040a */
[----:B------:R-:W-:Y:S01]  /*a670*/  UIADD3 UR4, UPT, UPT, UR5, UR4, URZ ;  /* 0x0000000405047290 */ /* 0x000fe2000fffe0ff */
[----:B------:R-:W-:Y:S01]  /*a680*/  LOP3.LUT R45, R0, 0x70, R45, 0x78, !PT ;  /* 0x00000070002d7812 */ /* 0x000fe200078e782d */
[----:B------:R-:W-:Y:S02]  /*a690*/  USHF.R.S32.HI UR24, URZ, 0x7, UR6 ;  /* 0x00000007ff187899 */ /* 0x000fe40008011406 */
[----:B-1----:R-:W-:Y:S01]  /*a6a0*/  USHF.R.U32.HI UR15, URZ, UR14, UR4 ;  /* 0x0000000eff0f7299 */ /* 0x002fe20008011604 */
[----:B------:R-:W1:Y:S03]  /*a6b0*/  LDCU.U8 UR14, c[0x0][0x620] ;  /* 0x0000c400ff0e77ac */ /* 0x000e660008000000 */
[----:B------:R-:W-:-:S02]  /*a6c0*/  UIMAD.WIDE.U32 UR4, UR15, UR13, URZ ;  /* 0x0000000d0f0472a5 */ /* 0x000fc4000f8e00ff */
[----:B------:R-:W-:-:S04]  /*a6d0*/  USHF.R.S32.HI UR6, URZ, 0x7, UR8 ;  /* 0x00000007ff067899 */ /* 0x000fc80008011408 */
[----:B------:R-:W-:Y:S01]  /*a6e0*/  @!UP1 ULOP3.LUT UR24, URZ, UR6, URZ, 0x33, !UPT ;  /* 0x00000006ff189292 */ /* 0x000fe2000f8e33ff */
[----:B------:R-:W-:Y:S02]  /*a6f0*/  UMOV UR4, UR5 ;  /* 0x0000000500047c82 */ /* 0x000fe40008000000 */
[----:B------:R-:W-:Y:S01]  /*a700*/  UIADD3 UR5, UPT, UPT, UR15, -UR4, URZ ;  /* 0x800000040f057290 */ /* 0x000fe2000fffe0ff */
[----:B--2---:R-:W-:-:S03]  /*a710*/  SHF.R.U32.HI R2, RZ, 0x3, R46 ;  /* 0x00000003ff027819 */ /* 0x004fc6000001162e */
[----:B-1----:R-:W-:Y:S01]  /*a720*/  USHF.R.U32.HI UR5, URZ, UR14, UR5 ;  /* 0x0000000eff057299 */ /* 0x002fe20008011605 */
[----:B------:R-:W-:-:S03]  /*a730*/  LOP3.LUT R46, R46, 0x70, R2, 0x78, !PT ;  /* 0x000000702e2e7812 */ /* 0x000fc600078e7802 */
[----:B------:R-:W-:Y:S01]  /*a740*/  UIADD3 UR4, UPT, UPT, UR4, UR5, URZ ;  /* 0x0000000504047290 */ /* 0x000fe2000fffe0ff */
[----:B------:R-:W-:Y:S11]  /*a750*/  BRA.U UP0, `(.L_x_88) ;  /* 0x0000001900d87547 */ /* 0x000ff6000b800000 */
[----:B------:R-:W1:Y:S01]  /*a760*/  LDCU.U8 UR5, c[0x0][0x621] ;  /* 0x0000c420ff0577ac */ /* 0x000e620008000000 */
[----:B------:R-:W-:Y:S01]  /*a770*/  S2UR UR25, SR_CTAID.X ;  /* 0x00000000001979c3 */ /* 0x000fe20000002500 */
[C---:B------:R-:W-:Y:S01]  /*a780*/  R2P PR, R4.reuse, 0x6 ;  /* 0x0000000604007804 */ /* 0x040fe20000000000 */
[----:B------:R-:W-:Y:S01]  /*a790*/  IMAD.MOV.U32 R47, RZ, RZ, 0x40 ;  /* 0x00000040ff2f7424 */ /* 0x000fe200078e00ff */
[----:B------:R-:W2:Y:S01]  /*a7a0*/  LDCU UR6, c[0x0][0x618] ;  /* 0x0000c300ff0677ac */ /* 0x000ea20008000800 */
[----:B------:R-:W-:Y:S01]  /*a7b0*/  R2UR UR8, R5 ;  /* 0x00000000050872ca */ /* 0x000fe200000e0000 */
[----:B------:R-:W-:Y:S01]  /*a7c0*/  IMAD.MOV.U32 R49, RZ, RZ, 0x20 ;  /* 0x00000020ff317424 */ /* 0x000fe200078e00ff */
[----:B------:R-:W-:Y:S01]  /*a7d0*/  LOP3.LUT R0, R4, 0x1, RZ, 0xc0, !PT ;  /* 0x0000000104007812 */ /* 0x000fe200078ec0ff */
[----:B------:R-:W-:Y:S01]  /*a7e0*/  UIADD3 UR14, UPT, UPT, -UR15, URZ, URZ ;  /* 0x000000ff0f0e7290 */ /* 0x000fe2000fffe1ff */
[----:B------:R-:W-:Y:S01]  /*a7f0*/  SEL R47, R47, 0xffffffc0, !P2 ;  /* 0xffffffc02f2f7807 */ /* 0x000fe20005000000 */
[----:B------:R-:W-:Y:S01]  /*a800*/  IMAD.SHL.U32 R2, R3, 0x200000, RZ ;  /* 0x0020000003027824 */ /* 0x000fe200078e00ff */
[----:B------:R-:W-:Y:S01]  /*a810*/  R2UR UR9, R6 ;  /* 0x00000000060972ca */ /* 0x000fe200000e0000 */
[----:B------:R-:W3:Y:S02]  /*a820*/  S2UR UR27, SR_CgaSize ;  /* 0x00000000001b79c3 */ /* 0x000ee40000008a00 */
[----:B---3--:R-:W-:-:S12]  /*a830*/  UIMAD UR27, UR27, -0xa0, URZ ;  /* 0xffffff601b1b78a4 */ /* 0x008fd8000f8e02ff */
[----:B------:R-:W3:Y:S01]  /*a840*/  LDCU UR27, c[0x0][UR27+0x2c0] ;  /* 0x000058001b1b77ac */ /* 0x000ee20008000800 */
[----:B------:R-:W-:Y:S01]  /*a850*/  ISETP.NE.U32.AND P0, PT, R0, 0x1, PT ;  /* 0x000000010000780c */ /* 0x000fe20003f05070 */
[C-C-:B------:R-:W-:Y:S01]  /*a860*/  IMAD.IADD R48, R46.reuse, 0x1, R47.reuse ;  /* 0x000000012e307824 */ /* 0x140fe200078e022f */
[----:B------:R-:W-:Y:S01]  /*a870*/  SEL R49, R49, 0xffffffe0, !P1 ;  /* 0xffffffe031317807 */ /* 0x000fe20004800000 */
[C---:B------:R-:W-:Y:S01]  /*a880*/  IMAD.IADD R47, R45.reuse, 0x1, R47 ;  /* 0x000000012d2f7824 */ /* 0x040fe200078e022f */
[----:B------:R-:W-:Y:S01]  /*a890*/  MOV R0, 0xfffffff0 ;  /* 0xfffffff000007802 */ /* 0x000fe20000000f00 */
[----:B-1----:R-:W-:Y:S01]  /*a8a0*/  USHF.R.U32.HI UR16, URZ, UR5, UR4 ;  /* 0x00000005ff107299 */ /* 0x002fe20008011604 */
[----:B------:R-:W-:Y:S01]  /*a8b0*/  IADD3 R52, PT, PT, R46, R49, RZ ;  /* 0x000000312e347210 */ /* 0x000fe20007ffe0ff */
[----:B------:R-:W1:Y:S01]  /*a8c0*/  LDCU UR5, c[0x0][0x60c] ;  /* 0x0000c180ff0577ac */ /* 0x000e620008000800 */
[----:B------:R-:W-:Y:S01]  /*a8d0*/  SEL R0, R0, 0x10, !P0 ;  /* 0x0000001000007807 */ /* 0x000fe20004000000 */
[----:B------:R-:W-:Y:S01]  /*a8e0*/  IMAD.IADD R50, R45, 0x1, R49 ;  /* 0x000000012d327824 */ /* 0x000fe200078e0231 */
[----:B------:R-:W-:Y:S01]  /*a8f0*/  LEA R44, R40, UR7, 0x2 ;  /* 0x00000007282c7c11 */ /* 0x000fe2000f8e10ff */
[C---:B------:R-:W-:Y:S01]  /*a900*/  IMAD.IADD R51, R49.reuse, 0x1, R48 ;  /* 0x0000000131337824 */ /* 0x040fe200078e0230 */
[-C--:B------:R-:W-:Y:S01]  /*a910*/  IADD3 R49, PT, PT, R49, R47.reuse, RZ ;  /* 0x0000002f31317210 */ /* 0x080fe20007ffe0ff */
[----:B------:R-:W-:Y:S01]  /*a920*/  ULOP3.LUT UR8, UR8, 0x3, URZ, 0xc0, !UPT ;  /* 0x0000000308087892 */ /* 0x000fe2000f8ec0ff */
[----:B------:R-:W-:Y:S01]  /*a930*/  IMAD.IADD R60, R46, 0x1, R0 ;  /* 0x000000012e3c7824 */ /* 0x000fe200078e0200 */
[----:B------:R-:W-:Y:S01]  /*a940*/  USHF.L.U32 UR25, UR25, 0x7, URZ ;  /* 0x0000000719197899 */ /* 0x000fe200080006ff */
[C---:B------:R-:W-:Y:S01]  /*a950*/  IMAD.IADD R59, R0.reuse, 0x1, R52 ;  /* 0x00000001003b7824 */ /* 0x040fe200078e0234 */
[----:B------:R-:W-:Y:S01]  /*a960*/  UIADD3 UR4, UPT, UPT, -UR16, URZ, URZ ;  /* 0x000000ff10047290 */ /* 0x000fe2000fffe1ff */
[C---:B------:R-:W-:Y:S01]  /*a970*/  IADD3 R58, PT, PT, R0.reuse, R48, RZ ;  /* 0x00000030003a7210 */ /* 0x040fe20007ffe0ff */
[----:B------:R-:W-:Y:S01]  /*a980*/  IMAD.IADD R56, R45, 0x1, R0 ;  /* 0x000000012d387824 */ /* 0x000fe200078e0200 */
[C---:B------:R-:W-:Y:S01]  /*a990*/  IADD3 R54, PT, PT, R0.reuse, R47, RZ ;  /* 0x0000002f00367210 */ /* 0x040fe20007ffe0ff */
[C---:B------:R-:W-:Y:S01]  /*a9a0*/  IMAD.IADD R55, R0.reuse, 0x1, R50 ;  /* 0x0000000100377824 */ /* 0x040fe200078e0232 */
[C---:B------:R-:W-:Y:S01]  /*a9b0*/  IADD3 R53, PT, PT, R0.reuse, R49, RZ ;  /* 0x0000003100357210 */ /* 0x040fe20007ffe0ff */
[----:B------:R-:W-:Y:S01]  /*a9c0*/  IMAD.IADD R57, R0, 0x1, R51 ;  /* 0x0000000100397824 */ /* 0x000fe200078e0233 */
[----:B------:R-:W-:-:S02]  /*a9d0*/  UIADD3 UR26, UPT, UPT, -UR24, URZ, URZ ;  /* 0x000000ff181a7290 */ /* 0x000fc4000fffe1ff */
[----:B-1----:R-:W-:Y:S02]  /*a9e0*/  UIMAD UR14, UR5, UR14, UR9 ;  /* 0x0000000e050e72a4 */ /* 0x002fe4000f8e0209 */
[----:B------:R-:W-:Y:S01]  /*a9f0*/  UIADD3 UR9, UPT, UPT, UR8, 0x7, URZ ;  /* 0x0000000708097890 */ /* 0x000fe2000fffe0ff */
[----:B------:R-:W1:Y:S01]  /*aa00*/  LDCU.64 UR28, c[0x0][0x358] ;  /* 0x00006b00ff1c77ac */ /* 0x000e620008000a00 */
[----:B------:R-:W-:Y:S02]  /*aa10*/  UIADD3 UR8, UPT, UPT, UR8, 0x3, URZ ;  /* 0x0000000308087890 */ /* 0x000fe4000fffe0ff */
[----:B------:R-:W-:Y:S02]  /*aa20*/  ULOP3.LUT UR25, UR25, 0x80, URZ, 0xc0, !UPT ;  /* 0x0000008019197892 */ /* 0x000fe4000f8ec0ff */
[----:B--2---:R-:W-:Y:S01]  /*aa30*/  UIMAD UR15, UR6, UR4, UR15 ;  /* 0x00000004060f72a4 */ /* 0x004fe2000f8e020f */
[----:B------:R-:W-:Y:S01]  /*aa40*/  UMOV UR23, URZ ;  /* 0x000000ff00177c82 */ /* 0x000fe20008000000 */
[----:B---3--:R-:W-:-:S10]  /*aa50*/  UMOV UR22, 0x1 ;  /* 0x0000000100167882 */ /* 0x008fd40000000000 */
.L_x_97:
[----:B------:R-:W-:Y:S01]  /*aa60*/  MOV R3, UR8 ;  /* 0x0000000800037c02 */ /* 0x000fe20008000f00 */
[----:B--2---:R-:W-:Y:S01]  /*aa70*/  HFMA2 R43, -RZ, RZ, 0, 5.9604644775390625e-08 ;  /* 0x00000001ff2b7431 */ /* 0x004fe200000001ff */
[----:B------:R-:W-:Y:S01]  /*aa80*/  MOV R0, UR9 ;  /* 0x0000000900007c02 */ /* 0x000fe20008000f00 */
[----:B------:R-:W-:Y:S02]  /*aa90*/  UISETP.GE.AND UP0, UPT, UR24, 0x1, UPT ;  /* 0x000000011800788c */ /* 0x000fe4000bf06270 */
[----:B------:R2:W-:Y:S06]  /*aaa0*/  BAR.SYNC.DEFER_BLOCKING R3, 0x40 ;  /* 0x000100030000751d */ /* 0x0005ec0000010000 */
[----:B------:R2:W-:Y:S02]  /*aab0*/  SYNCS.ARRIVE.TRANS64.ART0 RZ, [UR7+0x1d0], R43 ;  /* 0x0001d02bffff79a7 */ /* 0x0005e40008500007 */
[----:B------:R2:W-:Y:S06]  /*aac0*/  BAR.SYNC.DEFER_BLOCKING R0, 0x40 ;  /* 0x000100000000751d */ /* 0x0005ec0000010000 */
[----:B------:R-:W-:Y:S05]  /*aad0*/  BRA.U !UP0, `(.L_x_89) ;  /* 0x0000000508b07547 */ /* 0x000fea000b800000 */
[----:B------:R-:W-:Y:S01]  /*aae0*/  UMOV UR6, UR26 ;  /* 0x0000001a00067c82 */ /* 0x000fe20008000000 */
.L_x_92:
[----:B--2---:R-:W-:-:S05]  /*aaf0*/  IMAD.U32 R0, RZ, RZ, UR8 ;  /* 0x00000008ff007e24 */ /* 0x004fca000f8e00ff */
[----:B------:R2:W-:Y:S06]  /*ab00*/  BAR.SYNC.DEFER_BLOCKING R0, 0x40 ;  /* 0x000100000000751d */ /* 0x0005ec0000010000 */
[----:B--2---:R-:W2:Y:S02]  /*ab10*/  LDS R0, [R44+0x22c] ;  /* 0x00022c002c007984 */ /* 0x004ea40000000800 */
[----:B--2---:R-:W-:-:S13]  /*ab20*/  FSETP.GEU.AND P0, PT, R0, 1, PT ;  /* 0x3f8000000000780b */ /* 0x004fda0003f0e000 */
[----:B------:R-:W-:-:S04]  /*ab30*/  VOTE.ANY R3, PT, !P0 ;  /* 0x0000000000037806 */ /* 0x000fc800040e0100 */
[----:B------:R-:W-:Y:S01]  /*ab40*/  ISETP.NE.AND P0, PT, R3, RZ, PT ;  /* 0x000000ff0300720c */ /* 0x000fe20003f05270 */
[----:B------:R-:W-:-:S12]  /*ab50*/  IMAD.U32 R3, RZ, RZ, UR9 ;  /* 0x00000009ff037e24 */ /* 0x000fd8000f8e00ff */
[----:B---34-:R-:W-:Y:S05]  /*ab60*/  @!P0 BRA `(.L_x_90) ;  /* 0x0000000000ac8947 */ /* 0x018fea0003800000 */
[C---:B------:R-:W-:Y:S02]  /*ab70*/  R2UR UR4, R2.reuse ;  /* 0x00000000020472ca */ /* 0x040fe400000e0000 */
[----:B------:R-:W-:-:S11]  /*ab80*/  R2UR UR5, R2 ;  /* 0x00000000020572ca */ /* 0x000fd600000e0000 */
[----:B------:R-:W2:Y:S02]  /*ab90*/  LDTM.x16 R20, tmem[UR4+0x100] ;  /* 0x00010004001479ee */ /* 0x000ea40008240000 */
[-C--:B--2---:R-:W-:Y:S02]  /*aba0*/  FMUL2 R20, R20.F32x2.HI_LO, R0.reuse.F32 ;  /* 0x000000001414724a */ /* 0x084fe40001000000 */
[-C--:B------:R-:W-:Y:S02]  /*abb0*/  FMUL2 R22, R22.F32x2.HI_LO, R0.reuse.F32 ;  /* 0x000000001616724a */ /* 0x080fe40001000000 */
[-C--:B------:R-:W-:Y:S02]  /*abc0*/  FMUL2 R24, R24.F32x2.HI_LO, R0.reuse.F32 ;  /* 0x000000001818724a */ /* 0x080fe40001000000 */
[-C--:B------:R-:W-:Y:S02]  /*abd0*/  FMUL2 R26, R26.F32x2.HI_LO, R0.reuse.F32 ;  /* 0x000000001a1a724a */ /* 0x080fe40001000000 */
[----:B------:R-:W-:-:S02]  /*abe0*/  FMUL2 R28, R28.F32x2.HI_LO, R0.F32 ;  /* 0x000000001c1c724a */ /* 0x000fc40001000000 */
[-C--:B------:R-:W-:Y:S02]  /*abf0*/  FMUL2 R30, R30.F32x2.HI_LO, R0.reuse.F32 ;  /* 0x000000001e1e724a */ /* 0x080fe40001000000 */
[-C--:B------:R-:W-:Y:S02]  /*ac00*/  FMUL2 R32, R32.F32x2.HI_LO, R0.reuse.F32 ;  /* 0x000000002020724a */ /* 0x080fe40001000000 */
[----:B------:R-:W-:-:S04]  /*ac10*/  FMUL2 R34, R34.F32x2.HI_LO, R0.F32 ;  /* 0x000000002222724a */ /* 0x000fc80001000000 */
[----:B------:R-:W-:Y:S01]  /*ac20*/  STTM.x16 tmem[UR5+0x100], R20 ;  /* 0x00010014000079ed */ /* 0x000fe20008240005 */
        /* <DEDUP_REMOVED lines=29> */
[----:B------:R2:W-:Y:S01]  /*ae00*/  STTM.x16 tmem[UR4+0x130], R4 ;  /* 0x00013004000079ed */ /* 0x0005e20008240004 */
[----:B------:R-:W3:Y:S02]  /*ae10*/  FENCE.VIEW.ASYNC.T ;  /* 0x00000000000073c6 */ /* 0x000ee40000000200 */
.L_x_90:
[----:B---3--:R3:W-:Y:S01]  /*ae20*/  SYNCS.ARRIVE.TRANS64.RED.ART0 RZ, [UR11], R43 ;  /* 0x0000002bffff79a7 */ /* 0x0087e2000850040b */
[----:B------:R-:W-:-:S04]  /*ae30*/  UIADD3 UR6, UPT, UPT, UR6, 0x1, URZ ;  /* 0x0000000106067890 */ /* 0x000fc8000fffe0ff */
[----:B------:R-:W-:Y:S01]  /*ae40*/  UISETP.NE.AND UP0, UPT, UR6, URZ, UPT ;  /* 0x000000ff0600728c */ /* 0x000fe2000bf05270 */
[----:B------:R3:W-:Y:S01]  /*ae50*/  SYNCS.ARRIVE.TRANS64.ART0 RZ, [UR7+0x1d8], R43 ;  /* 0x0001d82bffff79a7 */ /* 0x0007e20008500007 */
[----:B------:R4:W-:Y:S06]  /*ae60*/  BAR.SYNC.DEFER_BLOCKING R3, 0x40 ;  /* 0x000100030000751d */ /* 0x0009ec0000010000 */
[----:B------:R-:W5:Y:S02]  /*ae70*/  LDS R0, [R44+0x42c] ;  /* 0x00042c002c007984 */ /* 0x000f640000000800 */
[----:B-----5:R-:W-:-:S13]  /*ae80*/  FSETP.GEU.AND P0, PT, R0, 1, PT ;  /* 0x3f8000000000780b */ /* 0x020fda0003f0e000 */
[----:B----4-:R-:W-:-:S04]  /*ae90*/  VOTE.ANY R3, PT, !P0 ;  /* 0x0000000000037806 */ /* 0x010fc800040e0100 */
[----:B------:R-:W-:-:S13]  /*aea0*/  ISETP.NE.AND P0, PT, R3, RZ, PT ;  /* 0x000000ff0300720c */ /* 0x000fda0003f05270 */
[----:B---3--:R-:W-:Y:S05]  /*aeb0*/  @!P0 BRA `(.L_x_91) ;  /* 0x0000000000ac8947 */ /* 0x008fea0003800000 */
[C---:B------:R-:W-:Y:S02]  /*aec0*/  R2UR UR4, R2.reuse ;  /* 0x00000000020472ca */ /* 0x040fe400000e0000 */
[----:B------:R-:W-:-:S11]  /*aed0*/  R2UR UR5, R2 ;  /* 0x00000000020572ca */ /* 0x000fd600000e0000 */
[----:B------:R-:W3:Y:S02]  /*aee0*/  LDTM.x16 R20, tmem[UR4+0x140] ;  /* 0x00014004001479ee */ /* 0x000ee40008240000 */
[-C--:B---3--:R-:W-:Y:S02]  /*aef0*/  FMUL2 R20, R20.F32x2.HI_LO, R0.reuse.F32 ;  /* 0x000000001414724a */ /* 0x088fe40001000000 */
        /* <DEDUP_REMOVED lines=8> */
[----:B--2---:R-:W2:Y:S02]  /*af80*/  LDTM.x16 R4, tmem[UR4+0x150] ;  /* 0x00015004000479ee */ /* 0x004ea40008240000 */
        /* <DEDUP_REMOVED lines=29> */
[----:B------:R-:W4:Y:S02]  /*b160*/  FENCE.VIEW.ASYNC.T ;  /* 0x00000000000073c6 */ /* 0x000f240000000200 */
.L_x_91:
[----:B----4-:R4:W-:Y:S01]  /*b170*/  SYNCS.ARRIVE.TRANS64.RED.ART0 RZ, [UR10], R43 ;  /* 0x0000002bffff79a7 */ /* 0x0109e2000850040a */
[----:B------:R4:W-:Y:S01]  /*b180*/  SYNCS.ARRIVE.TRANS64.ART0 RZ, [UR7+0x1d0], R43 ;  /* 0x0001d02bffff79a7 */ /* 0x0009e20008500007 */
[----:B------:R-:W-:Y:S05]  /*b190*/  BRA.U UP0, `(.L_x_92) ;  /* 0xfffffff900547547 */ /* 0x000fea000b83ffff */
.L_x_89:
[----:B--2---:R-:W-:Y:S01]  /*b1a0*/  MOV R0, UR8 ;  /* 0x0000000800007c02 */ /* 0x004fe20008000f00 */
[----:B------:R-:W-:Y:S01]  /*b1b0*/  SYNCS.ARRIVE.TRANS64.ART0 RZ, [UR7+0x1d8], R43 ;  /* 0x0001d82bffff79a7 */ /* 0x000fe20008500007 */
[----:B------:R-:W-:Y:S02]  /*b1c0*/  USHF.L.U32 UR4, UR23, 0x1f, URZ ;  /* 0x0000001f17047899 */ /* 0x000fe400080006ff */
[----:B------:R-:W-:Y:S01]  /*b1d0*/  USHF.L.U32 UR5, UR22, 0x1f, URZ ;  /* 0x0000001f16057899 */ /* 0x000fe200080006ff */
[----:B------:R2:W-:Y:S03]  /*b1e0*/  BAR.SYNC.DEFER_BLOCKING R0, 0x40 ;  /* 0x000100000000751d */ /* 0x0005e60000010000 */
[----:B--2---:R-:W-:-:S03]  /*b1f0*/  MOV R0, UR4 ;  /* 0x0000000400007c02 */ /* 0x004fc60008000f00 */
[----:B------:R2:W3:Y:S04]  /*b200*/  LDS R41, [R44+0x22c] ;  /* 0x00022c002c297984 */ /* 0x0004e80000000800 */
[----:B------:R2:W4:Y:S01]  /*b210*/  LDS R42, [R44+0x62c] ;  /* 0x00062c002c2a7984 */ /* 0x0005220000000800 */
[----:B------:R-:W-:Y:S01]  /*b220*/  SYNCS.ARRIVE.TRANS64.ART0 RZ, [UR7+0x1d0], R43 ;  /* 0x0001d02bffff79a7 */ /* 0x000fe20008500007 */
[----:B------:R5:W1:Y:S02]  /*b230*/  SYNCS.PHASECHK.TRANS64.TRYWAIT P0, [UR7+0x1a0], R0 ;  /* 0x0001a000ff0075a7 */ /* 0x000a640008001107 */
[----:B-----5:R-:W-:Y:S01]  /*b240*/  MOV R0, UR5 ;  /* 0x0000000500007c02 */ /* 0x020fe20008000f00 */
[----:B-1234-:R-:W-:Y:S06]  /*b250*/  @!P0 BRA `(.L_x_93) ;  /* 0x0000002000e08947 */ /* 0x01efec0003800000 */
.L_x_168:
[----:B------:R-:W2:Y:S01]  /*b260*/  SYNCS.PHASECHK.TRANS64.TRYWAIT P1, [UR7+0x1f0], R0 ;  /* 0x0001f000ff0075a7 */ /* 0x000ea20008021107 */
[----:B------:R-:W-:Y:S02]  /*b270*/  R2UR UR6, R2 ;  /* 0x00000000020672ca */ /* 0x000fe400000e0000 */
[----:B------:R-:W-:Y:S01]  /*b280*/  FSETP.NE.AND P0, PT, R41, RZ, PT ;  /* 0x000000ff2900720b */ /* 0x000fe20003f05000 */
[----:B--2---:R-:W-:-:S12]  /*b290*/  @!P1 BRA `(.L_x_94) ;  /* 0x0000002000f09947 */ /* 0x004fd80003800000 */
.L_x_170:
[----:B------:R-:W2:Y:S01]  /*b2a0*/  LDTM.x16 R12, tmem[UR6+0x100] ;  /* 0x00010006000c79ee */ /* 0x000ea20008240000 */
[----:B-1----:R-:W-:Y:S02]  /*b2b0*/  FSEL R0, R41, 1, P0 ;  /* 0x3f80000029007808 */ /* 0x002fe40000000000 */
[----:B------:R-:W-:Y:S02]  /*b2c0*/  R2UR UR6, R2 ;  /* 0x00000000020672ca */ /* 0x000fe400000e0000 */
[----:B------:R-:W-:Y:S02]  /*b2d0*/  MOV R3, UR4 ;  /* 0x0000000400037c02 */ /* 0x000fe40008000f00 */
[----:B------:R-:W2:Y:S02]  /*b2e0*/  MUFU.RCP R0, R0 ;  /* 0x0000000000007308 */ /* 0x000ea40000001000 */
[-C--:B--2---:R-:W-:Y:S02]  /*b2f0*/  FMUL2 R18, R18.F32x2.HI_LO, R0.reuse.F32 ;  /* 0x000000001212724a */ /* 0x084fe40001000000 */
[----:B------:R-:W-:-:S02]  /*b300*/  FMUL2 R16, R16.F32x2.HI_LO, R0.F32 ;  /* 0x000000001010724a */ /* 0x000fc40001000000 */
[----:B------:R-:W-:Y:S01]  /*b310*/  FMUL2 R14, R14.F32x2.HI_LO, R0.F32 ;  /* 0x000000000e0e724a */ /* 0x000fe20001000000 */
[----:B------:R-:W-:Y:S01]  /*b320*/  F2FP.F16.F32.PACK_AB R31, R19, R18 ;  /* 0x00000012131f723e */ /* 0x000fe200000000ff */
[----:B------:R-:W-:Y:S01]  /*b330*/  FMUL2 R12, R12.F32x2.HI_LO, R0.F32 ;  /* 0x000000000c0c724a */ /* 0x000fe20001000000 */
[----:B------:R-:W-:Y:S01]  /*b340*/  F2FP.F16.F32.PACK_AB R30, R17, R16 ;  /* 0x00000010111e723e */ /* 0x000fe200000000ff */
[----:B------:R-:W-:Y:S01]  /*b350*/  FMUL2 R26, R26.F32x2.HI_LO, R0.F32 ;  /* 0x000000001a1a724a */ /* 0x000fe20001000000 */
[----:B------:R-:W-:Y:S01]  /*b360*/  F2FP.F16.F32.PACK_AB R29, R15, R14 ;  /* 0x0000000e0f1d723e */ /* 0x000fe200000000ff */
[----:B------:R-:W-:Y:S01]  /*b370*/  FMUL2 R24, R24.F32x2.HI_LO, R0.F32 ;  /* 0x000000001818724a */ /* 0x000fe20001000000 */
[----:B------:R-:W-:Y:S01]  /*b380*/  F2FP.F16.F32.PACK_AB R28, R13, R12 ;  /* 0x0000000c0d1c723e */ /* 0x000fe200000000ff */
[-C--:B------:R-:W-:Y:S01]  /*b390*/  FMUL2 R22, R22.F32x2.HI_LO, R0.reuse.F32 ;  /* 0x000000001616724a */ /* 0x080fe20001000000 */
[----:B------:R-:W1:Y:S01]  /*b3a0*/  LDTM.x16 R4, tmem[UR6+0x110] ;  /* 0x00011006000479ee */ /* 0x000e620008240000 */
[----:B------:R-:W-:Y:S01]  /*b3b0*/  FMUL2 R20, R20.F32x2.HI_LO, R0.F32 ;  /* 0x000000001414724a */ /* 0x000fe20001000000 */
[----:B------:R-:W-:Y:S01]  /*b3c0*/  F2FP.F16.F32.PACK_AB R27, R27, R26 ;  /* 0x0000001a1b1b723e */ /* 0x000fe200000000ff */
[----:B------:R-:W-:Y:S01]  /*b3d0*/  STS.128 [R46], R28 ;  /* 0x0000001c2e007388 */ /* 0x000fe20000000c00 */
[----:B------:R-:W-:-:S02]  /*b3e0*/  F2FP.F16.F32.PACK_AB R26, R25, R24 ;  /* 0x00000018191a723e */ /* 0x000fc400000000ff */
[----:B------:R-:W-:Y:S02]  /*b3f0*/  F2FP.F16.F32.PACK_AB R25, R23, R22 ;  /* 0x000000161719723e */ /* 0x000fe400000000ff */
[----:B------:R-:W-:-:S05]  /*b400*/  F2FP.F16.F32.PACK_AB R24, R21, R20 ;  /* 0x000000141518723e */ /* 0x000fca00000000ff */
[----:B------:R2:W-:Y:S01]  /*b410*/  STS.128 [R60], R24 ;  /* 0x000000183c007388 */ /* 0x0005e20000000c00 */
[-C--:B-1----:R-:W-:Y:S02]  /*b420*/  FMUL2 R10, R10.F32x2.HI_LO, R0.reuse.F32 ;  /* 0x000000000a0a724a */ /* 0x082fe40001000000 */
[-C--:B------:R-:W-:Y:S02]  /*b430*/  FMUL2 R8, R8.F32x2.HI_LO, R0.reuse.F32 ;  /* 0x000000000808724a */ /* 0x080fe40001000000 */
        /* <DEDUP_REMOVED lines=12> */
[----:B------:R1:W-:Y:S01]  /*b500*/  STS.128 [R52], R8 ;  /* 0x0000000834007388 */ /* 0x0003e20000000c00 */
[----:B------:R-:W-:-:S02]  /*b510*/  F2FP.F16.F32.PACK_AB R37, R15, R14 ;  /* 0x0000000e0f25723e */ /* 0x000fc400000000ff */
[----:B------:R-:W-:Y:S01]  /*b520*/  F2FP.F16.F32.PACK_AB R36, R13, R12 ;  /* 0x0000000c0d24723e */ /* 0x000fe200000000ff */
[----:B--2---:R-:W2:Y:S04]  /*b530*/  LDTM.x16 R20, tmem[UR6+0x120] ;  /* 0x00012006001479ee */ /* 0x004ea80008240000 */
[----:B------:R3:W-:Y:S01]  /*b540*/  STS.128 [R59], R36 ;  /* 0x000000243b007388 */ /* 0x0007e20000000c00 */
[-C--:B--2---:R-:W-:Y:S02]  /*b550*/  FMUL2 R26, R26.F32x2.HI_LO, R0.reuse.F32 ;  /* 0x000000001a1a724a */ /* 0x084fe40001000000 */
[-C--:B------:R-:W-:Y:S01]  /*b560*/  FMUL2 R24, R24.F32x2.HI_LO, R0.reuse.F32 ;  /* 0x000000001818724a */ /* 0x080fe20001000000 */
[----:B-1----:R-:W1:Y:S01]  /*b570*/  LDTM.x16 R4, tmem[UR6+0x130] ;  /* 0x00013006000479ee */ /* 0x002e620008240000 */
        /* <DEDUP_REMOVED lines=14> */
[----:B------:R-:W-:-:S05]  /*b660*/  F2FP.F16.F32.PACK_AB R32, R29, R28 ;  /* 0x0000001c1d20723e */ /* 0x000fca00000000ff */
[----:B------:R3:W-:Y:S01]  /*b670*/  STS.128 [R58], R32 ;  /* 0x000000203a007388 */ /* 0x0007e20000000c00 */
[-C--:B-1----:R-:W-:Y:S02]  /*b680*/  FMUL2 R20, R6.F32x2.HI_LO, R0.reuse.F32 ;  /* 0x000000000614724a */ /* 0x082fe40001000000 */
[-C--:B------:R-:W-:Y:S02]  /*b690*/  FMUL2 R22, R4.F32x2.HI_LO, R0.reuse.F32 ;  /* 0x000000000416724a */ /* 0x080fe40001000000 */
[-C--:B------:R-:W-:Y:S02]  /*b6a0*/  FMUL2 R6, R10.F32x2.HI_LO, R0.reuse.F32 ;  /* 0x000000000a06724a */ /* 0x080fe40001000000 */
        /* <DEDUP_REMOVED lines=9> */
[----:B------:R-:W-:Y:S01]  /*b740*/  IMAD.U32 R0, RZ, RZ, UR9 ;  /* 0x00000009ff007e24 */ /* 0x000fe2000f8e00ff */
[----:B------:R-:W-:-:S02]  /*b750*/  F2FP.F16.F32.PACK_AB R11, R19, R18 ;  /* 0x00000012130b723e */ /* 0x000fc400000000ff */
[----:B------:R-:W-:Y:S01]  /*b760*/  F2FP.F16.F32.PACK_AB R10, R17, R16 ;  /* 0x00000010110a723e */ /* 0x000fe200000000ff */
[----:B------:R3:W-:Y:S01]  /*b770*/  STS.128 [R51], R4 ;  /* 0x0000000433007388 */ /* 0x0007e20000000c00 */
[----:B------:R-:W-:Y:S02]  /*b780*/  F2FP.F16.F32.PACK_AB R9, R15, R14 ;  /* 0x0000000e0f09723e */ /* 0x000fe400000000ff */
[----:B------:R-:W-:-:S05]  /*b790*/  F2FP.F16.F32.PACK_AB R8, R13, R12 ;  /* 0x0000000c0d08723e */ /* 0x000fca00000000ff */
[----:B------:R3:W-:Y:S01]  /*b7a0*/  STS.128 [R57], R8 ;  /* 0x0000000839007388 */ /* 0x0007e20000000c00 */
[----:B------:R1:W-:Y:S06]  /*b7b0*/  MEMBAR.ALL.CTA ;  /* 0x0000000000007992 */ /* 0x0003ec0000008000 */
[----:B-1----:R-:W1:Y:S02]  /*b7c0*/  FENCE.VIEW.ASYNC.S ;  /* 0x00000000000073c6 */ /* 0x002e640000000000 */
[----:B-1----:R3:W-:Y:S01]  /*b7d0*/  SYNCS.ARRIVE.TRANS64.RED.ART0 RZ, [UR11], R43 ;  /* 0x0000002bffff79a7 */ /* 0x0027e2000850040b */
[----:B------:R3:W-:Y:S01]  /*b7e0*/  SYNCS.ARRIVE.TRANS64.ART0 RZ, [UR7+0x1e0], R43 ;  /* 0x0001e02bffff79a7 */ /* 0x0007e20008500007 */
[----:B------:R1:W-:Y:S02]  /*b7f0*/  BAR.SYNC.DEFER_BLOCKING R0, 0x40 ;  /* 0x000100000000751d */ /* 0x0003e40000010000 */
[----:B-1----:R-:W-:-:S04]  /*b800*/  IMAD.U32 R0, RZ, RZ, UR5 ;  /* 0x00000005ff007e24 */ /* 0x002fc8000f8e00ff */
[----:B------:R3:W1:Y:S04]  /*b810*/  LDS R36, [R44+0x42c] ;  /* 0x00042c002c247984 */ /* 0x0006680000000800 */
[----:B------:R3:W2:Y:S01]  /*b820*/  LDS R37, [R44+0x82c] ;  /* 0x00082c002c257984 */ /* 0x0006a20000000800 */
[----:B------:R3:W-:Y:S01]  /*b830*/  SYNCS.ARRIVE.TRANS64.ART0 RZ, [UR7+0x1d8], R43 ;  /* 0x0001d82bffff79a7 */ /* 0x0007e20008500007 */
[----:B------:R-:W4:Y:S02]  /*b840*/  SYNCS.PHASECHK.TRANS64.TRYWAIT P1, [UR7+0x1a8], R3 ;  /* 0x0001a803ff0075a7 */ /* 0x000f240008021107 */
[----:B-1234-:R-:W-:Y:S05]  /*b850*/  @!P1 BRA `(.L_x_95) ;  /* 0x0000001c00a09947 */ /* 0x01efea0003800000 */
.L_x_172:
[----:B------:R2:W3:Y:S01]  /*b860*/  SYNCS.PHASECHK.TRANS64.TRYWAIT P1, [UR7+0x1f8], R0 ;  /* 0x0001f800ff0075a7 */ /* 0x0004e20008021107 */
[----:B------:R-:W-:-:S04]  /*b870*/  FSETP.NE.AND P6, PT, R36, RZ, PT ;  /* 0x000000ff2400720b */ /* 0x000fc80003fc5000 */
[----:B--2---:R-:W-:-:S06]  /*b880*/  FSEL R0, R36, 1, P6 ;  /* 0x3f80000024007808 */ /* 0x004fcc0003000000 */
[----:B------:R-:W2:Y:S02]  /*b890*/  MUFU.RCP R0, R0 ;  /* 0x0000000000007308 */ /* 0x000ea40000001000 */
[----:B--23--:R-:W-:Y:S05]  /*b8a0*/  @!P1 BRA `(.L_x_96) ;  /* 0x0000001c00ac9947 */ /* 0x00cfea0003800000 */
.L_x_174:
[----:B------:R-:W2:Y:S01]  /*b8b0*/  LDL.LU R6, [R1] ;  /* 0x0000000001067983 */ /* 0x000ea20000300800 */
[----:B------:R-:W-:Y:S01]  /*b8c0*/  R2UR UR4, R2 ;  /* 0x00000000020472ca */ /* 0x000fe200000e0000 */
[----:B------:R-:W3:Y:S01]  /*b8d0*/  LDCU.64 UR12, c[0x0][0x3c8] ;  /* 0x00007900ff0c77ac */ /* 0x000ee20008000a00 */
[----:B-1----:R-:W1:Y:S01]  /*b8e0*/  @P0 MUFU.LG2 R3, R41 ;  /* 0x0000002900030308 */ /* 0x002e620000000c00 */
[----:B------:R-:W4:Y:S01]  /*b8f0*/  LDCU UR20, c[0x0][0x380] ;  /* 0x00007000ff1477ac */ /* 0x000f220008000800 */
[----:B------:R-:W5:Y:S09]  /*b900*/  LDCU UR21, c[0x0][0x610] ;  /* 0x0000c200ff1577ac */ /* 0x000f720008000800 */
[----:B------:R-:W1:Y:S01]  /*b910*/  LDTM.x16 R12, tmem[UR4+0x140] ;  /* 0x00014004000c79ee */ /* 0x000e620008240000 */
[----:B------:R-:W1:Y:S01]  /*b920*/  LDCU.64 UR18, c[0x0][0x3d0] ;  /* 0x00007a00ff1277ac */ /* 0x000e620008000a00 */
[----:B------:R-:W-:Y:S01]  /*b930*/  ULEA UR6, UR14, UR25, 0x9 ;  /* 0x000000190e067291 */ /* 0x000fe2000f8e48ff */
[----:B------:R-:W1:Y:S03]  /*b940*/  LDCU.U8 UR31, c[0x0][0x614] ;  /* 0x0000c280ff1f77ac */ /* 0x000e660008000000 */
[----:B------:R-:W-:-:S02]  /*b950*/  UIADD3 UR17, UPT, UPT, UR6, 0x100, URZ ;  /* 0x0000010006117890 */ /* 0x000fc4000fffe0ff */
[----:B------:R-:W-:Y:S02]  /*b960*/  ULOP3.LUT UR22, UR22, 0x1, URZ, 0x3c, !UPT ;  /* 0x0000000116167892 */ /* 0x000fe4000f8e3cff */
[----:B------:R-:W-:Y:S01]  /*b970*/  ULOP3.LUT UR23, UR23, 0x1, URZ, 0x3c, !UPT ;  /* 0x0000000117177892 */ /* 0x000fe2000f8e3cff */
[-C--:B-1----:R-:W-:Y:S02]  /*b980*/  FMUL2 R18, R18.F32x2.HI_LO, R0.reuse.F32 ;  /* 0x000000001212724a */ /* 0x082fe40001000000 */
[-C--:B------:R-:W-:Y:S02]  /*b990*/  FMUL2 R16, R16.F32x2.HI_LO, R0.reuse.F32 ;  /* 0x000000001010724a */ /* 0x080fe40001000000 */
[----:B------:R-:W-:Y:S01]  /*b9a0*/  FMUL2 R14, R14.F32x2.HI_LO, R0.F32 ;  /* 0x000000000e0e724a */ /* 0x000fe20001000000 */
[----:B------:R-:W-:Y:S01]  /*b9b0*/  F2FP.F16.F32.PACK_AB R7, R19, R18 ;  /* 0x000000121307723e */ /* 0x000fe200000000ff */
        /* <DEDUP_REMOVED lines=8> */
[----:B------:R-:W-:-:S02]  /*ba40*/  F2FP.F16.F32.PACK_AB R26, R25, R24 ;  /* 0x00000018191a723e */ /* 0x000fc400000000ff */
[----:B------:R-:W-:Y:S02]  /*ba50*/  F2FP.F16.F32.PACK_AB R25, R23, R22 ;  /* 0x000000161719723e */ /* 0x000fe400000000ff */
[----:B------:R-:W-:Y:S02]  /*ba60*/  F2FP.F16.F32.PACK_AB R24, R21, R20 ;  /* 0x000000141518723e */ /* 0x000fe400000000ff */
[----:B--2---:R-:W-:Y:S02]  /*ba70*/  R2UR UR30, R6 ;  /* 0x00000000061e72ca */ /* 0x004fe400000e0000 */
[----:B------:R-:W-:-:S05]  /*ba80*/  F2FP.F16.F32.PACK_AB R6, R17, R16 ;  /* 0x000000101106723e */ /* 0x000fca00000000ff */
[----:B------:R1:W-:Y:S04]  /*ba90*/  STS.128 [R45], R4 ;  /* 0x000000042d007388 */ /* 0x0003e80000000c00 */
[----:B------:R2:W-:Y:S02]  /*baa0*/  STS.128 [R56], R24 ;  /* 0x0000001838007388 */ /* 0x0005e40000000c00 */
[----:B------:R-:W-:Y:S01]  /*bab0*/  UIADD3 UR30, UPT, UPT, UR27, UR30, URZ ;  /* 0x0000001e1b1e7290 */ /* 0x000fe2000fffe0ff */
[----:B-1----:R-:W1:Y:S02]  /*bac0*/  LDTM.x16 R4, tmem[UR4+0x150] ;  /* 0x00015004000479ee */ /* 0x002e640008240000 */
[-C--:B-1----:R-:W-:Y:S02]  /*bad0*/  FMUL2 R22, R18.F32x2.HI_LO, R0.reuse.F32 ;  /* 0x000000001216724a */ /* 0x082fe40001000000 */
[----:B------:R-:W-:-:S02]  /*bae0*/  FMUL2 R20, R16.F32x2.HI_LO, R0.F32 ;  /* 0x000000001014724a */ /* 0x000fc40001000000 */
        /* <DEDUP_REMOVED lines=10> */
[----:B--2---:R-:W1:Y:S01]  /*bb90*/  LDTM.x16 R20, tmem[UR4+0x160] ;  /* 0x00016004001479ee */ /* 0x004e620008240000 */
[----:B------:R-:W-:Y:S02]  /*bba0*/  F2FP.F16.F32.PACK_AB R9, R7, R6 ;  /* 0x000000060709723e */ /* 0x000fe400000000ff */
[----:B------:R-:W-:Y:S02]  /*bbb0*/  F2FP.F16.F32.PACK_AB R8, R5, R4 ;  /* 0x000000040508723e */ /* 0x000fe400000000ff */
[----:B------:R-:W-:Y:S02]  /*bbc0*/  F2FP.F16.F32.PACK_AB R13, R19, R18 ;  /* 0x00000012130d723e */ /* 0x000fe400000000ff */
[----:B------:R-:W-:Y:S01]  /*bbd0*/  F2FP.F16.F32.PACK_AB R12, R17, R16 ;  /* 0x00000010110c723e */ /* 0x000fe200000000ff */
[----:B------:R-:W-:Y:S04]  /*bbe0*/  STS.128 [R50], R8 ;  /* 0x0000000832007388 */ /* 0x000fe80000000c00 */
[----:B------:R2:W-:Y:S01]  /*bbf0*/  STS.128 [R55], R12 ;  /* 0x0000000c37007388 */ /* 0x0005e20000000c00 */
[----:B-1----:R-:W-:-:S02]  /*bc00*/  FMUL2 R26, R26.F32x2.HI_LO, R0.F32 ;  /* 0x000000001a1a724a */ /* 0x002fc40001000000 */
        /* <DEDUP_REMOVED lines=13> */
[----:B------:R-:W-:Y:S01]  /*bce0*/  F2FP.F16.F32.PACK_AB R32, R29, R28 ;  /* 0x0000001c1d20723e */ /* 0x000fe200000000ff */
[----:B--2---:R-:W1:Y:S01]  /*bcf0*/  LDTM.x16 R4, tmem[UR4+0x170] ;  /* 0x00017004000479ee */ /* 0x004e620008240000 */
[----:B------:R-:W-:Y:S01]  /*bd00*/  USHF.R.S32.HI UR4, URZ, 0x1f, UR15 ;  /* 0x0000001fff047899 */ /* 0x000fe2000801140f */
[----:B------:R-:W-:-:S03]  /*bd10*/  F2FP.F16.F32.PACK_AB R25, R23, R22 ;  /* 0x000000161719723e */ /* 0x000fc600000000ff */
[----:B---3--:R-:W-:Y:S02]  /*bd20*/  UIMAD UR14, UR4, UR12, URZ ;  /* 0x0000000c040e72a4 */ /* 0x008fe4000f8e02ff */
[----:B------:R-:W-:Y:S01]  /*bd30*/  UIMAD.WIDE.U32 UR4, UR15, UR12, URZ ;  /* 0x0000000c0f0472a5 */ /* 0x000fe2000f8e00ff */
[----:B------:R-:W-:Y:S01]  /*bd40*/  STS.128 [R47], R24 ;  /* 0x000000182f007388 */ /* 0x000fe20000000c00 */
[----:B----4-:R-:W-:Y:S02]  /*bd50*/  UIADD3 UR12, UPT, UPT, -UR17, UR20, URZ ;  /* 0x00000014110c7290 */ /* 0x010fe4000fffe1ff */
[----:B------:R-:W-:Y:S01]  /*bd60*/  UIMAD UR13, UR15, UR13, UR14 ;  /* 0x0000000d0f0d72a4 */ /* 0x000fe2000f8e020e */
[----:B------:R-:W-:Y:S01]  /*bd70*/  STS.128 [R54], R32 ;  /* 0x0000002036007388 */ /* 0x000fe20000000c00 */
[----:B------:R-:W-:Y:S02]  /*bd80*/  UIADD3 UR14, UPT, UPT, -UR6, UR20, URZ ;  /* 0x00000014060e7290 */ /* 0x000fe4000fffe1ff */
[----:B------:R-:W-:Y:S01]  /*bd90*/  UIADD3 UR5, UPT, UPT, UR5, UR13, URZ ;  /* 0x0000000d05057290 */ /* 0x000fe2000fffe0ff */
[----:B------:R-:W-:Y:S01]  /*bda0*/  ISETP.LT.AND P4, PT, R40, UR12, PT ;  /* 0x0000000c28007c0c */ /* 0x000fe2000bf81270 */
[----:B-----5:R-:W-:-:S02]  /*bdb0*/  UIMAD.WIDE.U32 UR12, UR30, UR21, URZ ;  /* 0x000000151e0c72a5 */ /* 0x020fc4000f8e00ff */
[----:B------:R-:W-:Y:S01]  /*bdc0*/  UIMAD.WIDE.U32 UR4, UR16, UR18, UR4 ;  /* 0x00000012100472a5 */ /* 0x000fe2000f8e0004 */
[----:B------:R-:W-:Y:S01]  /*bdd0*/  ISETP.LT.AND P5, PT, R40, UR14, PT ;  /* 0x0000000e28007c0c */ /* 0x000fe2000bfa1270 */
[----:B------:R-:W2:Y:S01]  /*bde0*/  LDCU.64 UR20, c[0x0][0x618] ;  /* 0x0000c300ff1477ac */ /* 0x000ea20008000a00 */
[-C--:B-1----:R-:W-:Y:S02]  /*bdf0*/  FMUL2 R20, R4.F32x2.HI_LO, R0.reuse.F32 ;  /* 0x000000000414724a */ /* 0x082fe40001000000 */
[----:B------:R-:W-:Y:S01]  /*be00*/  UMOV UR12, UR13 ;  /* 0x0000000d000c7c82 */ /* 0x000fe20008000000 */
[-C--:B------:R-:W-:Y:S01]  /*be10*/  FMUL2 R4, R12.F32x2.HI_LO, R0.reuse.F32 ;  /* 0x000000000c04724a */ /* 0x080fe20001000000 */
[----:B------:R-:W-:Y:S01]  /*be20*/  USHF.R.S32.HI UR14, URZ, 0x1f, UR16 ;  /* 0x0000001fff0e7899 */ /* 0x000fe20008011410 */
[-C--:B------:R-:W-:Y:S01]  /*be30*/  FMUL2 R12, R14.F32x2.HI_LO, R0.reuse.F32 ;  /* 0x000000000e0c724a */ /* 0x080fe20001000000 */
[----:B------:R-:W1:Y:S01]  /*be40*/  LDCU.U8 UR15, c[0x0][0x621] ;  /* 0x0000c420ff0f77ac */ /* 0x000e620008000000 */
[----:B------:R-:W-:-:S02]  /*be50*/  FMUL2 R6, R6.F32x2.HI_LO, R0.F32 ;  /* 0x000000000606724a */ /* 0x000fc40001000000 */
[----:B------:R-:W-:Y:S01]  /*be60*/  FMUL2 R8, R8.F32x2.HI_LO, R0.F32 ;  /* 0x000000000808724a */ /* 0x000fe20001000000 */
[----:B------:R-:W-:Y:S01]  /*be70*/  F2FP.F16.F32.PACK_AB R13, R13, R12 ;  /* 0x0000000c0d0d723e */ /* 0x000fe200000000ff */
[----:B------:R-:W-:Y:S01]  /*be80*/  FMUL2 R10, R10.F32x2.HI_LO, R0.F32 ;  /* 0x000000000a0a724a */ /* 0x000fe20001000000 */
[----:B------:R-:W-:Y:S01]  /*be90*/  F2FP.F16.F32.PACK_AB R12, R5, R4 ;  /* 0x00000004050c723e */ /* 0x000fe200000000ff */
[----:B------:R-:W-:Y:S01]  /*bea0*/  IMAD.U32 R4, RZ, RZ, UR4 ;  /* 0x00000004ff047e24 */ /* 0x000fe2000f8e00ff */
[----:B------:R-:W-:Y:S01]  /*beb0*/  UIADD3 UR4, UPT, UPT, UR30, -UR12, URZ ;  /* 0x8000000c1e047290 */ /* 0x000fe2000fffe0ff */
[-C--:B------:R-:W-:Y:S01]  /*bec0*/  FMUL2 R18, R18.F32x2.HI_LO, R0.reuse.F32 ;  /* 0x000000001212724a */ /* 0x080fe20001000000 */
[----:B------:R-:W-:Y:S01]  /*bed0*/  UIMAD UR13, UR14, UR18, URZ ;  /* 0x000000120e0d72a4 */ /* 0x000fe2000f8e02ff */
[----:B------:R-:W-:Y:S01]  /*bee0*/  FMUL2 R16, R16.F32x2.HI_LO, R0.F32 ;  /* 0x000000001010724a */ /* 0x000fe20001000000 */
[----:B------:R-:W-:Y:S01]  /*bef0*/  USHF.R.U32.HI UR4, URZ, UR31, UR4 ;  /* 0x0000001fff047299 */ /* 0x000fe20008011604 */
[----:B------:R-:W3:Y:S01]  /*bf00*/  @P0 LDC R0, c[0x0][0x600] ;  /* 0x00018000ff000b82 */ /* 0x000ee20000000800 */
[----:B------:R-:W4:Y:S01]  /*bf10*/  LDCU.U8 UR31, c[0x0][0x615] ;  /* 0x0000c2a0ff1f77ac */ /* 0x000f220008000000 */
[----:B------:R-:W-:Y:S01]  /*bf20*/  F2FP.F16.F32.PACK_AB R11, R11, R10 ;  /* 0x0000000a0b0b723e */ /* 0x000fe200000000ff */
[----:B------:R-:W-:Y:S01]  /*bf30*/  IMAD.U32 R5, RZ, RZ, UR5 ;  /* 0x00000005ff057e24 */ /* 0x000fe2000f8e00ff */
[----:B------:R-:W-:Y:S01]  /*bf40*/  F2FP.F16.F32.PACK_AB R15, R19, R18 ;  /* 0x00000012130f723e */ /* 0x000fe200000000ff */
[----:B------:R-:W-:Y:S01]  /*bf50*/  UIADD3 UR4, UPT, UPT, UR12, UR4, URZ ;  /* 0x000000040c047290 */ /* 0x000fe2000fffe0ff */
[----:B------:R-:W-:Y:S01]  /*bf60*/  F2FP.F16.F32.PACK_AB R10, R9, R8 ;  /* 0x00000008090a723e */ /* 0x000fe200000000ff */
[----:B------:R-:W-:Y:S01]  /*bf70*/  UIMAD UR12, UR16, UR19, UR13 ;  /* 0x00000013100c72a4 */ /* 0x000fe2000f8e020d */
[----:B------:R-:W-:Y:S01]  /*bf80*/  F2FP.F16.F32.PACK_AB R14, R17, R16 ;  /* 0x00000010110e723e */ /* 0x000fe200000000ff */
[----:B------:R-:W5:Y:S01]  /*bf90*/  @P5 LDC.64 R18, c[0x0][0x3b0] ;  /* 0x0000ec00ff125b82 */ /* 0x000f620000000a00 */
[----:B------:R-:W-:Y:S01]  /*bfa0*/  F2FP.F16.F32.PACK_AB R9, R7, R6 ;  /* 0x000000060709723e */ /* 0x000fe200000000ff */
[----:B------:R-:W-:Y:S01]  /*bfb0*/  UIADD3 UR5, UPT, UPT, UR5, UR12, URZ ;  /* 0x0000000c05057290 */ /* 0x000fe2000fffe0ff */
[----:B------:R-:W-:Y:S01]  /*bfc0*/  F2FP.F16.F32.PACK_AB R8, R21, R20 ;  /* 0x000000141508723e */ /* 0x000fe200000000ff */
[----:B------:R-:W-:Y:S01]  /*bfd0*/  IMAD.U32 R7, RZ, RZ, UR6 ;  /* 0x00000006ff077e24 */ /* 0x000fe2000f8e00ff */
[----:B------:R-:W-:Y:S01]  /*bfe0*/  @P5 IADD3 R5, P3, P2, R4, UR6, R40 ;  /* 0x0000000604055c10 */ /* 0x000fe2000fa7e028 */
[----:B------:R-:W-:Y:S01]  /*bff0*/  IMAD.MOV.U32 R16, RZ, RZ, -0x800000 ;  /* 0xff800000ff107424 */ /* 0x000fe200078e00ff */
[----:B------:R-:W1:Y:S01]  /*c000*/  LDCU UR14, c[0x0][0x60c] ;  /* 0x0000c180ff0e77ac */ /* 0x000e620008000800 */
[----:B------:R-:W1:Y:S01]  /*c010*/  @P4 LDC.64 R20, c[0x0][0x3b0] ;  /* 0x0000ec00ff144b82 */ /* 0x000e620000000a00 */
[----:B------:R2:W-:Y:S01]  /*c020*/  STS.128 [R49], R8 ;  /* 0x0000000831007388 */ /* 0x0005e20000000c00 */
[----:B------:R-:W-:Y:S01]  /*c030*/  @P5 SHF.R.S32.HI R7, RZ, 0x1f, R7 ;  /* 0x0000001fff075819 */ /* 0x000fe20000011407 */
[----:B----4-:R-:W-:-:S02]  /*c040*/  USHF.R.U32.HI UR4, URZ, UR31, UR4 ;  /* 0x0000001fff047299 */ /* 0x010fc40008011604 */
[----:B------:R-:W-:Y:S01]  /*c050*/  STS.128 [R53], R12 ;  /* 0x0000000c35007388 */ /* 0x000fe20000000c00 */
[----:B------:R-:W4:Y:S01]  /*c060*/  LDCU.U8 UR31, c[0x0][0x620] ;  /* 0x0000c400ff1f77ac */ /* 0x000f220008000000 */
[----:B---3--:R-:W-:Y:S01]  /*c070*/  @P0 FFMA R0, R42, R0, R3 ;  /* 0x000000002a000223 */ /* 0x008fe20000000003 */
[----:B------:R-:W3:Y:S01]  /*c080*/  @P6 LDC R17, c[0x0][0x600] ;  /* 0x00018000ff116b82 */ /* 0x000ee20000000800 */
[----:B------:R2:W-:Y:S06]  /*c090*/  MEMBAR.ALL.CTA ;  /* 0x0000000000007992 */ /* 0x0005ec0000008000 */
[----:B--2---:R-:W2:Y:S01]  /*c0a0*/  FENCE.VIEW.ASYNC.S ;  /* 0x00000000000073c6 */ /* 0x004ea20000000000 */
[----:B------:R-:W-:Y:S01]  /*c0b0*/  UIMAD.WIDE.U32 UR12, UR4, UR21, URZ ;  /* 0x00000015040c72a5 */ /* 0x000fe2000f8e00ff */
[----:B------:R-:W-:-:S02]  /*c0c0*/  IMAD.U32 R3, RZ, RZ, UR30 ;  /* 0x0000001eff037e24 */ /* 0x000fc4000f8e00ff */
[----:B------:R-:W-:Y:S01]  /*c0d0*/  @P0 FMUL R16, R0, 0.69314718246459960938 ;  /* 0x3f31721800100820 */ /* 0x000fe20000400000 */
[----:B------:R-:W-:Y:S01]  /*c0e0*/  @P5 IADD3.X R7, PT, PT, R7, UR5, RZ, P3, P2 ;  /* 0x0000000507075c10 */ /* 0x000fe20009fe44ff */
[----:B------:R-:W-:Y:S01]  /*c0f0*/  IMAD.MOV.U32 R0, RZ, RZ, -0x800000 ;  /* 0xff800000ff007424 */ /* 0x000fe200078e00ff */
[----:B------:R1:W-:Y:S01]  /*c100*/  STL [R1], R3 ;  /* 0x0000000301007387 */ /* 0x0003e20000100800 */
[----:B------:R-:W-:Y:S02]  /*c110*/  UMOV UR6, UR13 ;  /* 0x0000000d00067c82 */ /* 0x000fe40008000000 */
[----:B------:R-:W-:Y:S01]  /*c120*/  UIADD3 UR12, UPT, UPT, UR4, -UR6, URZ ;  /* 0x80000006040c7290 */ /* 0x000fe2000fffe0ff */
[----:B------:R-:W3:Y:S01]  /*c130*/  @P6 MUFU.LG2 R8, R36 ;  /* 0x0000002400086308 */ /* 0x000ee20000000c00 */
[----:B------:R-:W-:Y:S01]  /*c140*/  IMAD.U32 R9, RZ, RZ, UR17 ;  /* 0x00000011ff097e24 */ /* 0x000fe2000f8e00ff */
[----:B--2---:R2:W-:Y:S04]  /*c150*/  SYNCS.ARRIVE.TRANS64.RED.ART0 RZ, [UR10], R43 ;  /* 0x0000002bffff79a7 */ /* 0x0045e8000850040a */
[----:B------:R-:W-:-:S02]  /*c160*/  @P4 SHF.R.S32.HI R9, RZ, 0x1f, R9 ;  /* 0x0000001fff094819 */ /* 0x000fc40000011409 */
[----:B-1----:R-:W-:Y:S01]  /*c170*/  @P4 IADD3 R3, P1, P0, R4, UR17, R40 ;  /* 0x0000001104034c10 */ /* 0x002fe2000f83e028 */
[----:B------:R2:W-:Y:S03]  /*c180*/  SYNCS.ARRIVE.TRANS64.ART0 RZ, [UR7+0x1e8], R43 ;  /* 0x0001e82bffff79a7 */ /* 0x0005e60008500007 */
[----:B------:R-:W-:Y:S01]  /*c190*/  @P4 IADD3.X R9, PT, PT, R9, UR5, RZ, P1, P0 ;  /* 0x0000000509094c10 */ /* 0x000fe20008fe04ff */
[----:B----4-:R-:W-:Y:S01]  /*c1a0*/  USHF.R.U32.HI UR5, URZ, UR31, UR12 ;  /* 0x0000001fff057299 */ /* 0x010fe2000801160c */
[----:B-----5:R-:W-:Y:S01]  /*c1b0*/  @P5 LEA R6, P1, R5, R18, 0x2 ;  /* 0x0000001205065211 */ /* 0x020fe200078210ff */
[----:B------:R-:W1:Y:S01]  /*c1c0*/  LDCU UR12, c[0x0][0x624] ;  /* 0x0000c480ff0c77ac */ /* 0x000e620008000800 */
[----:B------:R-:W-:Y:S01]  /*c1d0*/  @P4 LEA R4, P0, R3, R20, 0x2 ;  /* 0x0000001403044211 */ /* 0x000fe200078010ff */
[----:B---3--:R-:W-:Y:S01]  /*c1e0*/  @P6 FFMA R8, R37, R17, R8 ;  /* 0x0000001125086223 */ /* 0x008fe20000000008 */
[----:B------:R-:W-:Y:S01]  /*c1f0*/  @P5 LEA.HI.X R7, R5, R19, R7, 0x2, P1 ;  /* 0x0000001305075211 */ /* 0x000fe200008f1407 */
[----:B------:R-:W-:Y:S01]  /*c200*/  UIADD3 UR6, UPT, UPT, UR6, UR5, URZ ;  /* 0x0000000506067290 */ /* 0x000fe2000fffe0ff */
[----:B------:R-:W-:Y:S01]  /*c210*/  @P4 LEA.HI.X R5, R3, R21, R9, 0x2, P0 ;  /* 0x0000001503054211 */ /* 0x000fe200000f1409 */
[----:B------:R-:W-:-:S02]  /*c220*/  @P6 FMUL R0, R8, 0.69314718246459960938 ;  /* 0x3f31721808006820 */ /* 0x000fc40000400000 */
[----:B------:R2:W-:Y:S01]  /*c230*/  @P5 STG.E desc[UR28][R6.64], R16 ;  /* 0x0000001006005986 */ /* 0x0005e2000c10191c */
[----:B------:R-:W-:-:S03]  /*c240*/  USHF.R.U32.HI UR16, URZ, UR15, UR6 ;  /* 0x0000000fff107299 */ /* 0x000fc60008011606 */
[----:B------:R2:W-:Y:S01]  /*c250*/  @P4 STG.E desc[UR28][R4.64], R0 ;  /* 0x0000000004004986 */ /* 0x0005e2000c10191c */
[----:B------:R-:W-:-:S04]  /*c260*/  UIADD3 UR5, UPT, UPT, -UR16, URZ, URZ ;  /* 0x000000ff10057290 */ /* 0x000fc8000fffe1ff */
[----:B------:R-:W-:Y:S02]  /*c270*/  UIMAD UR15, UR20, UR5, UR4 ;  /* 0x00000005140f72a4 */ /* 0x000fe4000f8e0204 */
[----:B-1----:R-:W-:Y:S02]  /*c280*/  UISETP.GE.AND UP0, UPT, UR30, UR12, UPT ;  /* 0x0000000c1e00728c */ /* 0x002fe4000bf06270 */
[----:B------:R-:W-:-:S04]  /*c290*/  UIADD3 UR4, UPT, UPT, -UR4, URZ, URZ ;  /* 0x000000ff04047290 */ /* 0x000fc8000fffe1ff */
[----:B------:R-:W-:-:S03]  /*c2a0*/  UIMAD UR14, UR14, UR4, UR30 ;  /* 0x000000040e0e72a4 */ /* 0x000fc6000f8e021e */
[----:B------:R-:W-:Y:S09]  /*c2b0*/  BRA.U !UP0, `(.L_x_97) ;  /* 0xffffffe508e87547 */ /* 0x000ff2000b83ffff */
.L_x_88:
[----:B------:R-:W-:-:S06]  /*c2c0*/  USHF.L.U32 UR4, UR22, 0x1f, URZ ;  /* 0x0000001f16047899 */ /* 0x000fcc00080006ff */
[----:B--2---:R-:W-:-:S04]  /*c2d0*/  MOV R0, UR4 ;  /* 0x0000000400007c02 */ /* 0x004fc80008000f00 */
[----:B------:R-:W1:Y:S02]  /*c2e0*/  SYNCS.PHASECHK.TRANS64.TRYWAIT P0, [UR7+0x1f8], R0 ;  /* 0x0001f800ff0075a7 */ /* 0x000e640008001107 */
[----:B-1----:R-:W-:Y:S05]  /*c2f0*/  @!P0 BRA `(.L_x_98) ;  /* 0x0000001400388947 */ /* 0x002fea0003800000 */
.L_x_176:
[----:B------:R-:W-:Y:S06]  /*c300*/  BAR.ARV 0x2, 0x1a0 ;  /* 0x0086800000007b1d */ /* 0x000fec0000002000 */
[----:B------:R-:W-:Y:S05]  /*c310*/  BRA `(.L_x_99) ;  /* 0x0000000000347947 */ /* 0x000fea0003800000 */
.L_x_87:
[----:B------:R-:W-:Y:S05]  /*c320*/  BRA.U UP0, `(.L_x_100) ;  /* 0x00000001002c7547 */ /* 0x000fea000b800000 */
[----:B-1----:R-:W1:Y:S01]  /*c330*/  S2UR UR4, SR_CgaCtaId ;  /* 0x00000000000479c3 */ /* 0x002e620000008800 */
        /* <DEDUP_REMOVED lines=10> */
.L_x_100:
[----:B------:R-:W-:Y:S01]  /*c3e0*/  NOP ;  /* 0x0000000000007918 */ /* 0x000fe20000000000 */
.L_x_99:
[----:B-1----:R-:W1:Y:S02]  /*c3f0*/  S2R R0, SR_TID.X ;  /* 0x0000000000007919 */ /* 0x002e640000002100 */
        /* <DEDUP_REMOVED lines=15> */
.L_x_101:
[----:B------:R-:W-:Y:S01]  /*c4f0*/  NOP ;  /* 0x0000000000007918 */ /* 0x000fe20000000000 */
[----:B-1----:R-:W-:Y:S05]  /*c500*/  EXIT ;  /* 0x000000000000794d */ /* 0x002fea0003800000 */
.L_x_14:
[----:B------:R-:W-:Y:S02]  /*c510*/  MOV R2, UR7 ;  /* 0x0000000700027c02 */ /* 0x000fe40008000f00 */
[----:B------:R-:W-:Y:S02]  /*c520*/  MOV R3, UR7 ;  /* 0x0000000700037c02 */ /* 0x000fe40008000f00 */
[----:B------:R-:W-:-:S07]  /*c530*/  MOV R4, UR4 ;  /* 0x0000000400047c02 */ /* 0x000fce0008000f00 */
.L_x_102:
[----:B--2---:R2:W3:Y:S02]  /*c540*/  SYNCS.PHASECHK.TRANS64.TRYWAIT P0, [R4+URZ+0xc0], R3 ;  /* 0x0000c003040075a7 */ /* 0x0044e400080011ff */
[----:B---3--:R-:W-:Y:S05]  /*c550*/  @!P0 NANOSLEEP.SYNCS 0x989680 ;  /* 0x009896800000895d */ /* 0x008fea0003900000 */
[----:B------:R-:W3:Y:S02]  /*c560*/  @!P0 SYNCS.PHASECHK.TRANS64 P0, [R4+URZ+0xc0], R3 ;  /* 0x0000c003040085a7 */ /* 0x000ee400080010ff */
[----:B---3--:R-:W-:Y:S05]  /*c570*/  @!P0 BRA `(.L_x_102) ;  /* 0xfffffffc00f08947 */ /* 0x008fea000383ffff */
[----:B------:R-:W-:Y:S05]  /*c580*/  BRA `(.L_x_103) ;  /* 0xffffff4800f07947 */ /* 0x000fea000383ffff */
.L_x_16:
[----:B---3--:R-:W-:Y:S02]  /*c590*/  MOV R2, UR5 ;  /* 0x0000000500027c02 */ /* 0x008fe40008000f00 */
[----:B------:R-:W-:Y:S02]  /*c5a0*/  MOV R3, UR5 ;  /* 0x0000000500037c02 */ /* 0x000fe40008000f00 */
[----:B------:R-:W-:-:S07]  /*c5b0*/  MOV R4, UR15 ;  /* 0x0000000f00047c02 */ /* 0x000fce0008000f00 */
.L_x_104:
[----:B--2---:R2:W3:Y:S02]  /*c5c0*/  SYNCS.PHASECHK.TRANS64.TRYWAIT P0, [R4+URZ+0x10], R3 ;  /* 0x00001003040075a7 */ /* 0x0044e400080011ff */
[----:B---3--:R-:W-:Y:S05]  /*c5d0*/  @!P0 NANOSLEEP.SYNCS 0x989680 ;  /* 0x009896800000895d */ /* 0x008fea0003900000 */
[----:B------:R-:W3:Y:S02]  /*c5e0*/  @!P0 SYNCS.PHASECHK.TRANS64 P0, [R4+URZ+0x10], R3 ;  /* 0x00001003040085a7 */ /* 0x000ee400080010ff */
[----:B---3--:R-:W-:Y:S05]  /*c5f0*/  @!P0 BRA `(.L_x_104) ;  /* 0xfffffffc00f08947 */ /* 0x008fea000383ffff */
[----:B------:R-:W-:Y:S05]  /*c600*/  BRA `(.L_x_105) ;  /* 0xffffff4c00147947 */ /* 0x000fea000383ffff */
.L_x_18:
[----:B----4-:R-:W-:Y:S02]  /*c610*/  MOV R2, UR5 ;  /* 0x0000000500027c02 */ /* 0x010fe40008000f00 */
[----:B------:R-:W-:Y:S02]  /*c620*/  MOV R3, UR5 ;  /* 0x0000000500037c02 */ /* 0x000fe40008000f00 */
[----:B------:R-:W-:-:S07]  /*c630*/  MOV R4, UR15 ;  /* 0x0000000f00047c02 */ /* 0x000fce0008000f00 */
.L_x_106:
[----:B--2---:R2:W3:Y:S02]  /*c640*/  SYNCS.PHASECHK.TRANS64.TRYWAIT P0, [R4+URZ+0x18], R3 ;  /* 0x00001803040075a7 */ /* 0x0044e400080011ff */
[----:B---3--:R-:W-:Y:S05]  /*c650*/  @!P0 NANOSLEEP.SYNCS 0x989680 ;  /* 0x009896800000895d */ /* 0x008fea0003900000 */
[----:B------:R-:W3:Y:S02]  /*c660*/  @!P0 SYNCS.PHASECHK.TRANS64 P0, [R4+URZ+0x18], R3 ;  /* 0x00001803040085a7 */ /* 0x000ee400080010ff */
[----:B---3--:R-:W-:Y:S05]  /*c670*/  @!P0 BRA `(.L_x_106) ;  /* 0xfffffffc00f08947 */ /* 0x008fea000383ffff */
[----:B------:R-:W-:Y:S05]  /*c680*/  BRA `(.L_x_107) ;  /* 0xffffff4c004c7947 */ /* 0x000fea000383ffff */
.L_x_20:
[----:B---34-:R-:W-:Y:S02]  /*c690*/  MOV R2, UR7 ;  /* 0x0000000700027c02 */ /* 0x018fe40008000f00 */
[----:B------:R-:W-:Y:S02]  /*c6a0*/  MOV R3, UR7 ;  /* 0x0000000700037c02 */ /* 0x000fe40008000f00 */
[----:B------:R-:W-:-:S07]  /*c6b0*/  MOV R0, UR4 ;  /* 0x0000000400007c02 */ /* 0x000fce0008000f00 */
.L_x_108:
[----:B--2---:R2:W3:Y:S02]  /*c6c0*/  SYNCS.PHASECHK.TRANS64.TRYWAIT P0, [R0+URZ+0xc0], R3 ;  /* 0x0000c003000075a7 */ /* 0x0044e400080011ff */
[----:B---3--:R-:W-:Y:S05]  /*c6d0*/  @!P0 NANOSLEEP.SYNCS 0x989680 ;  /* 0x009896800000895d */ /* 0x008fea0003900000 */
[----:B------:R-:W3:Y:S02]  /*c6e0*/  @!P0 SYNCS.PHASECHK.TRANS64 P0, [R0+URZ+0xc0], R3 ;  /* 0x0000c003000085a7 */ /* 0x000ee400080010ff */
[----:B---3--:R-:W-:Y:S05]  /*c6f0*/  @!P0 BRA `(.L_x_108) ;  /* 0xfffffffc00f08947 */ /* 0x008fea000383ffff */
[----:B------:R-:W-:Y:S05]  /*c700*/  BRA `(.L_x_109) ;  /* 0xffffff4c006c7947 */ /* 0x000fea000383ffff */
.L_x_23:
[----:B---34-:R-:W-:Y:S02]  /*c710*/  MOV R2, UR8 ;  /* 0x0000000800027c02 */ /* 0x018fe40008000f00 */
[----:B------:R-:W-:Y:S02]  /*c720*/  MOV R3, UR8 ;  /* 0x0000000800037c02 */ /* 0x000fe40008000f00 */
[----:B------:R-:W-:-:S07]  /*c730*/  MOV R4, UR4 ;  /* 0x0000000400047c02 */ /* 0x000fce0008000f00 */
.L_x_110:
[----:B--2---:R2:W3:Y:S02]  /*c740*/  SYNCS.PHASECHK.TRANS64.TRYWAIT P0, [R4+URZ+0xc0], R3 ;  /* 0x0000c003040075a7 */ /* 0x0044e400080011ff */
[----:B---3--:R-:W-:Y:S05]  /*c750*/  @!P0 NANOSLEEP.SYNCS 0x989680 ;  /* 0x009896800000895d */ /* 0x008fea0003900000 */
[----:B------:R-:W3:Y:S02]  /*c760*/  @!P0 SYNCS.PHASECHK.TRANS64 P0, [R4+URZ+0xc0], R3 ;  /* 0x0000c003040085a7 */ /* 0x000ee400080010ff */
[----:B---3--:R-:W-:Y:S05]  /*c770*/  @!P0 BRA `(.L_x_110) ;  /* 0xfffffffc00f08947 */ /* 0x008fea000383ffff */
[----:B------:R-:W-:Y:S05]  /*c780*/  BRA `(.L_x_111) ;  /* 0xffffff4c00f87947 */ /* 0x000fea000383ffff */
.L_x_25:
[----:B---34-:R-:W-:Y:S02]  /*c790*/  MOV R2, UR6 ;  /* 0x0000000600027c02 */ /* 0x018fe40008000f00 */
[----:B------:R-:W-:Y:S02]  /*c7a0*/  MOV R3, UR6 ;  /* 0x0000000600037c02 */ /* 0x000fe40008000f00 */
[----:B------:R-:W-:-:S07]  /*c7b0*/  MOV R0, UR5 ;  /* 0x0000000500007c02 */ /* 0x000fce0008000f00 */
.L_x_112:
[----:B--2---:R2:W3:Y:S02]  /*c7c0*/  SYNCS.PHASECHK.TRANS64.TRYWAIT P0, [R0+URZ+0xc0], R3 ;  /* 0x0000c003000075a7 */ /* 0x0044e400080011ff */
[----:B---3--:R-:W-:Y:S05]  /*c7d0*/  @!P0 NANOSLEEP.SYNCS 0x989680 ;  /* 0x009896800000895d */ /* 0x008fea0003900000 */
[----:B------:R-:W3:Y:S02]  /*c7e0*/  @!P0 SYNCS.PHASECHK.TRANS64 P0, [R0+URZ+0xc0], R3 ;  /* 0x0000c003000085a7 */ /* 0x000ee400080010ff */
[----:B---3--:R-:W-:Y:S05]  /*c7f0*/  @!P0 BRA `(.L_x_112) ;  /* 0xfffffffc00f08947 */ /* 0x008fea000383ffff */
[----:B------:R-:W-:Y:S05]  /*c800*/  BRA `(.L_x_113) ;  /* 0xffffff4c00f87947 */ /* 0x000fea000383ffff */
.L_x_29:
[----:B------:R-:W-:Y:S01]  /*c810*/  MOV R0, UR5 ;  /* 0x0000000500007c02 */ /* 0x000fe20008000f00 */
[----:B------:R-:W-:-:S06]  /*c820*/  UMOV UR7, UR6 ;  /* 0x0000000600077c82 */ /* 0x000fcc0008000000 */
.L_x_114:
[----:B------:R-:W-:Y:S02]  /*c830*/  MOV R2, UR6 ;  /* 0x0000000600027c02 */ /* 0x000fe40008000f00 */
[----:B-1----:R-:W-:-:S04]  /*c840*/  MOV R3, UR7 ;  /* 0x0000000700037c02 */ /* 0x002fc80008000f00 */
[----:B------:R1:W2:Y:S03]  /*c850*/  SYNCS.PHASECHK.TRANS64.TRYWAIT P0, [R0+URZ+0xc0], R3 ;  /* 0x0000c003000075a7 */ /* 0x0002a600080011ff */
[----:B--2---:R-:W-:Y:S05]  /*c860*/  @!P0 NANOSLEEP.SYNCS 0x989680 ;  /* 0x009896800000895d */ /* 0x004fea0003900000 */
[----:B------:R-:W2:Y:S02]  /*c870*/  @!P0 SYNCS.PHASECHK.TRANS64 P0, [R0+URZ+0xc0], R3 ;  /* 0x0000c003000085a7 */ /* 0x000ea400080010ff */
[----:B--2---:R-:W-:Y:S05]  /*c880*/  @!P0 BRA `(.L_x_114) ;  /* 0xfffffffc00e88947 */ /* 0x004fea000383ffff */
[----:B------:R-:W-:Y:S05]  /*c890*/  BRA `(.L_x_115) ;  /* 0xffffff5400e87947 */ /* 0x000fea000383ffff */
.L_x_31:
[----:B------:R-:W-:Y:S02]  /*c8a0*/  MOV R2, UR6 ;  /* 0x0000000600027c02 */ /* 0x000fe40008000f00 */
[----:B------:R-:W-:Y:S02]  /*c8b0*/  MOV R3, UR6 ;  /* 0x0000000600037c02 */ /* 0x000fe40008000f00 */
[----:B------:R-:W-:-:S07]  /*c8c0*/  MOV R0, UR4 ;  /* 0x0000000400007c02 */ /* 0x000fce0008000f00 */
.L_x_116:
[----:B-1----:R1:W2:Y:S02]  /*c8d0*/  SYNCS.PHASECHK.TRANS64.TRYWAIT P0, [R0+URZ+0x18], R3 ;  /* 0x00001803000075a7 */ /* 0x0022a400080011ff */
[----:B--2---:R-:W-:Y:S05]  /*c8e0*/  @!P0 NANOSLEEP.SYNCS 0x989680 ;  /* 0x009896800000895d */ /* 0x004fea0003900000 */
[----:B------:R-:W2:Y:S02]  /*c8f0*/  @!P0 SYNCS.PHASECHK.TRANS64 P0, [R0+URZ+0x18], R3 ;  /* 0x00001803000085a7 */ /* 0x000ea400080010ff */
[----:B--2---:R-:W-:Y:S05]  /*c900*/  @!P0 BRA `(.L_x_116) ;  /* 0xfffffffc00f08947 */ /* 0x004fea000383ffff */
[----:B------:R-:W-:Y:S05]  /*c910*/  BRA `(.L_x_117) ;  /* 0xffffff5400ec7947 */ /* 0x000fea000383ffff */
.L_x_33:
[----:B------:R-:W-:Y:S01]  /*c920*/  MOV R0, UR4 ;  /* 0x0000000400007c02 */ /* 0x000fe20008000f00 */
[----:B------:R-:W-:-:S06]  /*c930*/  UMOV UR4, UR5 ;  /* 0x0000000500047c82 */ /* 0x000fcc0008000000 */
.L_x_118:
[----:B------:R-:W-:Y:S02]  /*c940*/  MOV R2, UR4 ;  /* 0x0000000400027c02 */ /* 0x000fe40008000f00 */
[----:B-1----:R-:W-:-:S04]  /*c950*/  MOV R3, UR5 ;  /* 0x0000000500037c02 */ /* 0x002fc80008000f00 */
[----:B------:R1:W2:Y:S03]  /*c960*/  SYNCS.PHASECHK.TRANS64.TRYWAIT P0, [R0+URZ+0x18], R3 ;  /* 0x00001803000075a7 */ /* 0x0002a600080011ff */
[----:B--2---:R-:W-:Y:S05]  /*c970*/  @!P0 NANOSLEEP.SYNCS 0x989680 ;  /* 0x009896800000895d */ /* 0x004fea0003900000 */
[----:B------:R-:W2:Y:S02]  /*c980*/  @!P0 SYNCS.PHASECHK.TRANS64 P0, [R0+URZ+0x18], R3 ;  /* 0x00001803000085a7 */ /* 0x000ea400080010ff */
[----:B--2---:R-:W-:Y:S05]  /*c990*/  @!P0 BRA `(.L_x_118) ;  /* 0xfffffffc00e88947 */ /* 0x004fea000383ffff */
[----:B------:R-:W-:Y:S05]  /*c9a0*/  BRA `(.L_x_32) ;  /* 0xffffff5400ec7947 */ /* 0x000fea000383ffff */
.L_x_40:
[----:B------:R-:W-:-:S07]  /*c9b0*/  MOV R3, R2 ;  /* 0x0000000200037202 */ /* 0x000fce0000000f00 */
.L_x_119:
[----:B-1----:R1:W2:Y:S02]  /*c9c0*/  SYNCS.PHASECHK.TRANS64.TRYWAIT P0, [R4+URZ], R3 ;  /* 0x00000003040075a7 */ /* 0x0022a400080011ff */
[----:B--2---:R-:W-:Y:S05]  /*c9d0*/  @!P0 NANOSLEEP.SYNCS 0x989680 ;  /* 0x009896800000895d */ /* 0x004fea0003900000 */
[----:B------:R-:W2:Y:S02]  /*c9e0*/  @!P0 SYNCS.PHASECHK.TRANS64 P0, [R4+URZ], R3 ;  /* 0x00000003040085a7 */ /* 0x000ea400080010ff */
[----:B--2---:R-:W-:Y:S05]  /*c9f0*/  @!P0 BRA `(.L_x_119) ;  /* 0xfffffffc00f08947 */ /* 0x004fea000383ffff */
[----:B------:R-:W-:Y:S05]  /*ca00*/  BRA `(.L_x_39) ;  /* 0xffffff5800cc7947 */ /* 0x000fea000383ffff */
.L_x_43:
[----:B------:R-:W-:-:S07]  /*ca10*/  MOV R3, R2 ;  /* 0x0000000200037202 */ /* 0x000fce0000000f00 */
.L_x_120:
[----:B-1----:R1:W2:Y:S02]  /*ca20*/  SYNCS.PHASECHK.TRANS64.TRYWAIT P0, [R4+URZ], R3 ;  /* 0x00000003040075a7 */ /* 0x0022a400080011ff */
[----:B--2---:R-:W-:Y:S05]  /*ca30*/  @!P0 NANOSLEEP.SYNCS 0x989680 ;  /* 0x009896800000895d */ /* 0x004fea0003900000 */
[----:B------:R-:W2:Y:S02]  /*ca40*/  @!P0 SYNCS.PHASECHK.TRANS64 P0, [R4+URZ], R3 ;  /* 0x00000003040085a7 */ /* 0x000ea400080010ff */
[----:B--2---:R-:W-:Y:S05]  /*ca50*/  @!P0 BRA `(.L_x_120) ;  /* 0xfffffffc00f08947 */ /* 0x004fea000383ffff */
[----:B------:R-:W-:Y:S05]  /*ca60*/  BRA `(.L_x_42) ;  /* 0xffffff5c00407947 */ /* 0x000fea000383ffff */
.L_x_46:
[----:B------:R-:W-:Y:S02]  /*ca70*/  MOV R2, UR14 ;  /* 0x0000000e00027c02 */ /* 0x000fe40008000f00 */
[----:B------:R-:W-:Y:S02]  /*ca80*/  MOV R3, UR14 ;  /* 0x0000000e00037c02 */ /* 0x000fe40008000f00 */
[----:B------:R-:W-:-:S07]  /*ca90*/  MOV R0, UR15 ;  /* 0x0000000f00007c02 */ /* 0x000fce0008000f00 */
.L_x_121:
[----:B-1----:R1:W2:Y:S02]  /*caa0*/  SYNCS.PHASECHK.TRANS64.TRYWAIT P0, [R0+URZ], R3 ;  /* 0x00000003000075a7 */ /* 0x0022a400080011ff */
[----:B--2---:R-:W-:Y:S05]  /*cab0*/  @!P0 NANOSLEEP.SYNCS 0x989680 ;  /* 0x009896800000895d */ /* 0x004fea0003900000 */
[----:B------:R-:W2:Y:S02]  /*cac0*/  @!P0 SYNCS.PHASECHK.TRANS64 P0, [R0+URZ], R3 ;  /* 0x00000003000085a7 */ /* 0x000ea400080010ff */
[----:B--2---:R-:W-:Y:S05]  /*cad0*/  @!P0 BRA `(.L_x_121) ;  /* 0xfffffffc00f08947 */ /* 0x004fea000383ffff */
[----:B------:R-:W-:Y:S05]  /*cae0*/  BRA `(.L_x_122) ;  /* 0xffffff6400147947 */ /* 0x000fea000383ffff */
.L_x_47:
[----:B------:R-:W-:Y:S02]  /*caf0*/  MOV R2, UR4 ;  /* 0x0000000400027c02 */ /* 0x000fe40008000f00 */
[----:B------:R-:W-:Y:S02]  /*cb00*/  MOV R3, UR4 ;  /* 0x0000000400037c02 */ /* 0x000fe40008000f00 */
[----:B------:R-:W-:-:S07]  /*cb10*/  MOV R0, UR21 ;  /* 0x0000001500007c02 */ /* 0x000fce0008000f00 */
.L_x_123:
[----:B-1----:R1:W2:Y:S02]  /*cb20*/  SYNCS.PHASECHK.TRANS64.TRYWAIT P0, [R0+URZ+0x20], R3 ;  /* 0x00002003000075a7 */ /* 0x0022a400080011ff */
[----:B--2---:R-:W-:Y:S05]  /*cb30*/  @!P0 NANOSLEEP.SYNCS 0x989680 ;  /* 0x009896800000895d */ /* 0x004fea0003900000 */
[----:B------:R-:W2:Y:S02]  /*cb40*/  @!P0 SYNCS.PHASECHK.TRANS64 P0, [R0+URZ+0x20], R3 ;  /* 0x00002003000085a7 */ /* 0x000ea400080010ff */
[----:B--2---:R-:W-:Y:S05]  /*cb50*/  @!P0 BRA `(.L_x_123) ;  /* 0xfffffffc00f08947 */ /* 0x004fea000383ffff */
[----:B------:R-:W-:Y:S05]  /*cb60*/  BRA `(.L_x_124) ;  /* 0xffffff6400087947 */ /* 0x000fea000383ffff */
.L_x_48:
[----:B------:R-:W-:Y:S02]  /*cb70*/  MOV R2, UR14 ;  /* 0x0000000e00027c02 */ /* 0x000fe40008000f00 */
[----:B------:R-:W-:Y:S02]  /*cb80*/  MOV R3, UR14 ;  /* 0x0000000e00037c02 */ /* 0x000fe40008000f00 */
[----:B------:R-:W-:-:S07]  /*cb90*/  MOV R0, UR15 ;  /* 0x0000000f00007c02 */ /* 0x000fce0008000f00 */
.L_x_125:
[----:B-1----:R1:W2:Y:S02]  /*cba0*/  SYNCS.PHASECHK.TRANS64.TRYWAIT P0, [R0+URZ+0x8], R3 ;  /* 0x00000803000075a7 */ /* 0x0022a400080011ff */
[----:B--2---:R-:W-:Y:S05]  /*cbb0*/  @!P0 NANOSLEEP.SYNCS 0x989680 ;  /* 0x009896800000895d */ /* 0x004fea0003900000 */
[----:B------:R-:W2:Y:S02]  /*cbc0*/  @!P0 SYNCS.PHASECHK.TRANS64 P0, [R0+URZ+0x8], R3 ;  /* 0x00000803000085a7 */ /* 0x000ea400080010ff */
[----:B--2---:R-:W-:Y:S05]  /*cbd0*/  @!P0 BRA `(.L_x_125) ;  /* 0xfffffffc00f08947 */ /* 0x004fea000383ffff */
[----:B------:R-:W-:Y:S05]  /*cbe0*/  BRA `(.L_x_126) ;  /* 0xffffff64008c7947 */ /* 0x000fea000383ffff */
.L_x_50:
[----:B------:R-:W-:Y:S02]  /*cbf0*/  MOV R2, UR4 ;  /* 0x0000000400027c02 */ /* 0x000fe40008000f00 */
[----:B------:R-:W-:Y:S02]  /*cc00*/  MOV R3, UR4 ;  /* 0x0000000400037c02 */ /* 0x000fe40008000f00 */
[----:B------:R-:W-:Y:S07]  /*cc10*/  MOV R0, UR37 ;  /* 0x0000002500007c02 */ /* 0x000fee0008000f00 */
.L_x_127:
[----:B-1----:R1:W2:Y:S02]  /*cc20*/  SYNCS.PHASECHK.TRANS64.TRYWAIT P0, [R0+URZ], R3 ;  /* 0x00000003000075a7 */ /* 0x0022a400080011ff */
[----:B--2---:R-:W-:Y:S05]  /*cc30*/  @!P0 NANOSLEEP.SYNCS 0x989680 ;  /* 0x009896800000895d */ /* 0x004fea0003900000 */
[----:B------:R-:W2:Y:S02]  /*cc40*/  @!P0 SYNCS.PHASECHK.TRANS64 P0, [R0+URZ], R3 ;  /* 0x00000003000085a7 */ /* 0x000ea400080010ff */
[----:B--2---:R-:W-:Y:S05]  /*cc50*/  @!P0 BRA `(.L_x_127) ;  /* 0xfffffffc00f08947 */ /* 0x004fea000383ffff */
[----:B------:R-:W-:Y:S05]  /*cc60*/  BRA `(.L_x_128) ;  /* 0xffffff6800287947 */ /* 0x000fea000383ffff */
.L_x_51:
[----:B------:R-:W-:Y:S02]  /*cc70*/  MOV R2, UR14 ;  /* 0x0000000e00027c02 */ /* 0x000fe40008000f00 */
[----:B------:R-:W-:Y:S02]  /*cc80*/  MOV R3, UR14 ;  /* 0x0000000e00037c02 */ /* 0x000fe40008000f00 */
[----:B------:R-:W-:Y:S07]  /*cc90*/  MOV R0, UR15 ;  /* 0x0000000f00007c02 */ /* 0x000fee0008000f00 */
.L_x_129:
[----:B-1----:R1:W2:Y:S02]  /*cca0*/  SYNCS.PHASECHK.TRANS64.TRYWAIT P0, [R0+URZ+0x170], R3 ;  /* 0x00017003000075a7 */ /* 0x0022a400080011ff */
[----:B--2---:R-:W-:Y:S05]  /*ccb0*/  @!P0 NANOSLEEP.SYNCS 0x989680 ;  /* 0x009896800000895d */ /* 0x004fea0003900000 */
[----:B------:R-:W2:Y:S02]  /*ccc0*/  @!P0 SYNCS.PHASECHK.TRANS64 P0, [R0+URZ+0x170], R3 ;  /* 0x00017003000085a7 */ /* 0x000ea400080010ff */
[----:B--2---:R-:W-:Y:S05]  /*ccd0*/  @!P0 BRA `(.L_x_129) ;  /* 0xfffffffc00f08947 */ /* 0x004fea000383ffff */
[----:B------:R-:W-:Y:S05]  /*cce0*/  BRA `(.L_x_130) ;  /* 0xffffff6800307947 */ /* 0x000fea000383ffff */
.L_x_52:
[----:B------:R-:W-:Y:S02]  /*ccf0*/  MOV R2, UR14 ;  /* 0x0000000e00027c02 */ /* 0x000fe40008000f00 */
[----:B------:R-:W-:Y:S02]  /*cd00*/  MOV R3, UR14 ;  /* 0x0000000e00037c02 */ /* 0x000fe40008000f00 */
[----:B------:R-:W-:Y:S07]  /*cd10*/  MOV R0, UR15 ;  /* 0x0000000f00007c02 */ /* 0x000fee0008000f00 */
.L_x_131:
[----:B-1----:R1:W2:Y:S02]  /*cd20*/  SYNCS.PHASECHK.TRANS64.TRYWAIT P0, [R0+URZ+0x180], R3 ;  /* 0x00018003000075a7 */ /* 0x0022a400080011ff */
[----:B--2---:R-:W-:Y:S05]  /*cd30*/  @!P0 NANOSLEEP.SYNCS 0x989680 ;  /* 0x009896800000895d */ /* 0x004fea0003900000 */
[----:B------:R-:W2:Y:S02]  /*cd40*/  @!P0 SYNCS.PHASECHK.TRANS64 P0, [R0+URZ+0x180], R3 ;  /* 0x00018003000085a7 */ /* 0x000ea400080010ff */
[----:B--2---:R-:W-:Y:S05]  /*cd50*/  @!P0 BRA `(.L_x_131) ;  /* 0xfffffffc00f08947 */ /* 0x004fea000383ffff */
[----:B------:R-:W-:Y:S05]  /*cd60*/  BRA `(.L_x_132) ;  /* 0xffffff6800bc7947 */ /* 0x000fea000383ffff */
.L_x_53:
[----:B------:R-:W-:Y:S02]  /*cd70*/  MOV R2, UR4 ;  /* 0x0000000400027c02 */ /* 0x000fe40008000f00 */
[----:B------:R-:W-:Y:S02]  /*cd80*/  MOV R3, UR4 ;  /* 0x0000000400037c02 */ /* 0x000fe40008000f00 */
[----:B------:R-:W-:Y:S07]  /*cd90*/  MOV R0, UR33 ;  /* 0x0000002100007c02 */ /* 0x000fee0008000f00 */
.L_x_133:
[----:B-1----:R1:W2:Y:S02]  /*cda0*/  SYNCS.PHASECHK.TRANS64.TRYWAIT P0, [R0+URZ], R3 ;  /* 0x00000003000075a7 */ /* 0x0022a400080011ff */
[----:B--2---:R-:W-:Y:S05]  /*cdb0*/  @!P0 NANOSLEEP.SYNCS 0x989680 ;  /* 0x009896800000895d */ /* 0x004fea0003900000 */
[----:B------:R-:W2:Y:S02]  /*cdc0*/  @!P0 SYNCS.PHASECHK.TRANS64 P0, [R0+URZ], R3 ;  /* 0x00000003000085a7 */ /* 0x000ea400080010ff */
[----:B--2---:R-:W-:Y:S05]  /*cdd0*/  @!P0 BRA `(.L_x_133) ;  /* 0xfffffffc00f08947 */ /* 0x004fea000383ffff */
[----:B------:R-:W-:Y:S05]  /*cde0*/  BRA `(.L_x_134) ;  /* 0xffffff6c00087947 */ /* 0x000fea000383ffff */
.L_x_54:
[----:B------:R-:W-:Y:S02]  /*cdf0*/  MOV R2, UR14 ;  /* 0x0000000e00027c02 */ /* 0x000fe40008000f00 */
[----:B------:R-:W-:Y:S02]  /*ce00*/  MOV R3, UR14 ;  /* 0x0000000e00037c02 */ /* 0x000fe40008000f00 */
[----:B------:R-:W-:Y:S07]  /*ce10*/  MOV R0, UR15 ;  /* 0x0000000f00007c02 */ /* 0x000fee0008000f00 */
.L_x_135:
[----:B-1----:R1:W2:Y:S02]  /*ce20*/  SYNCS.PHASECHK.TRANS64.TRYWAIT P0, [R0+URZ+0x178], R3 ;  /* 0x00017803000075a7 */ /* 0x0022a400080011ff */
[----:B--2---:R-:W-:Y:S05]  /*ce30*/  @!P0 NANOSLEEP.SYNCS 0x989680 ;  /* 0x009896800000895d */ /* 0x004fea0003900000 */
[----:B------:R-:W2:Y:S02]  /*ce40*/  @!P0 SYNCS.PHASECHK.TRANS64 P0, [R0+URZ+0x178], R3 ;  /* 0x00017803000085a7 */ /* 0x000ea400080010ff */
[----:B--2---:R-:W-:Y:S05]  /*ce50*/  @!P0 BRA `(.L_x_135) ;  /* 0xfffffffc00f08947 */ /* 0x004fea000383ffff */
[----:B------:R-:W-:Y:S05]  /*ce60*/  BRA `(.L_x_136) ;  /* 0xffffff6c00a87947 */ /* 0x000fea000383ffff */
.L_x_55:
[----:B------:R-:W-:Y:S02]  /*ce70*/  MOV R2, UR14 ;  /* 0x0000000e00027c02 */ /* 0x000fe40008000f00 */
[----:B------:R-:W-:Y:S02]  /*ce80*/  MOV R3, UR14 ;  /* 0x0000000e00037c02 */ /* 0x000fe40008000f00 */
[----:B------:R-:W-:Y:S07]  /*ce90*/  MOV R0, UR15 ;  /* 0x0000000f00007c02 */ /* 0x000fee0008000f00 */
.L_x_137:
[----:B-1----:R1:W2:Y:S02]  /*cea0*/  SYNCS.PHASECHK.TRANS64.TRYWAIT P0, [R0+URZ+0x188], R3 ;  /* 0x00018803000075a7 */ /* 0x0022a400080011ff */
[----:B--2---:R-:W-:Y:S05]  /*ceb0*/  @!P0 NANOSLEEP.SYNCS 0x989680 ;  /* 0x009896800000895d */ /* 0x004fea0003900000 */
[----:B------:R-:W2:Y:S02]  /*cec0*/  @!P0 SYNCS.PHASECHK.TRANS64 P0, [R0+URZ+0x188], R3 ;  /* 0x00018803000085a7 */ /* 0x000ea400080010ff */
[----:B--2---:R-:W-:Y:S05]  /*ced0*/  @!P0 BRA `(.L_x_137) ;  /* 0xfffffffc00f08947 */ /* 0x004fea000383ffff */
[----:B------:R-:W-:Y:S05]  /*cee0*/  BRA `(.L_x_138) ;  /* 0xffffff6c00f87947 */ /* 0x000fea000383ffff */
.L_x_57:
[----:B------:R-:W-:Y:S02]  /*cef0*/  MOV R2, UR4 ;  /* 0x0000000400027c02 */ /* 0x000fe40008000f00 */
[----:B------:R-:W-:Y:S02]  /*cf00*/  MOV R3, UR4 ;  /* 0x0000000400037c02 */ /* 0x000fe40008000f00 */
[----:B------:R-:W-:-:S07]  /*cf10*/  MOV R0, UR14 ;  /* 0x0000000e00007c02 */ /* 0x000fce0008000f00 */
.L_x_139:
[----:B-1----:R1:W2:Y:S02]  /*cf20*/  SYNCS.PHASECHK.TRANS64.TRYWAIT P0, [R0+URZ+0x20], R3 ;  /* 0x00002003000075a7 */ /* 0x0022a400080011ff */
[----:B--2---:R-:W-:Y:S05]  /*cf30*/  @!P0 NANOSLEEP.SYNCS 0x989680 ;  /* 0x009896800000895d */ /* 0x004fea0003900000 */
[----:B------:R-:W2:Y:S02]  /*cf40*/  @!P0 SYNCS.PHASECHK.TRANS64 P0, [R0+URZ+0x20], R3 ;  /* 0x00002003000085a7 */ /* 0x000ea400080010ff */
[----:B--2---:R-:W-:Y:S05]  /*cf50*/  @!P0 BRA `(.L_x_139) ;  /* 0xfffffffc00f08947 */ /* 0x004fea000383ffff */
[----:B------:R-:W-:Y:S05]  /*cf60*/  BRA `(.L_x_140) ;  /* 0xffffff7000807947 */ /* 0x000fea000383ffff */
.L_x_58:
[----:B------:R-:W-:Y:S02]  /*cf70*/  MOV R2, UR4 ;  /* 0x0000000400027c02 */ /* 0x000fe40008000f00 */
[----:B------:R-:W-:Y:S02]  /*cf80*/  MOV R3, UR4 ;  /* 0x0000000400037c02 */ /* 0x000fe40008000f00 */
[----:B------:R-:W-:-:S07]  /*cf90*/  MOV R0, UR15 ;  /* 0x0000000f00007c02 */ /* 0x000fce0008000f00 */
.L_x_141:
[----:B-1----:R1:W2:Y:S02]  /*cfa0*/  SYNCS.PHASECHK.TRANS64.TRYWAIT P0, [R0+URZ+0x170], R3 ;  /* 0x00017003000075a7 */ /* 0x0022a400080011ff */
[----:B--2---:R-:W-:Y:S05]  /*cfb0*/  @!P0 NANOSLEEP.SYNCS 0x989680 ;  /* 0x009896800000895d */ /* 0x004fea0003900000 */
[----:B------:R-:W2:Y:S02]  /*cfc0*/  @!P0 SYNCS.PHASECHK.TRANS64 P0, [R0+URZ+0x170], R3 ;  /* 0x00017003000085a7 */ /* 0x000ea400080010ff */
[----:B--2---:R-:W-:Y:S05]  /*cfd0*/  @!P0 BRA `(.L_x_141) ;  /* 0xfffffffc00f08947 */ /* 0x004fea000383ffff */
[----:B------:R-:W-:Y:S05]  /*cfe0*/  BRA `(.L_x_142) ;  /* 0xffffff7000887947 */ /* 0x000fea000383ffff */
.L_x_59:
[----:B------:R-:W-:Y:S02]  /*cff0*/  MOV R2, UR4 ;  /* 0x0000000400027c02 */ /* 0x000fe40008000f00 */
[----:B------:R-:W-:Y:S02]  /*d000*/  MOV R3, UR4 ;  /* 0x0000000400037c02 */ /* 0x000fe40008000f00 */
[----:B------:R-:W-:-:S07]  /*d010*/  MOV R0, UR15 ;  /* 0x0000000f00007c02 */ /* 0x000fce0008000f00 */
.L_x_143:
[----:B-1----:R1:W2:Y:S02]  /*d020*/  SYNCS.PHASECHK.TRANS64.TRYWAIT P0, [R0+URZ+0x180], R3 ;  /* 0x00018003000075a7 */ /* 0x0022a400080011ff */
[----:B--2---:R-:W-:Y:S05]  /*d030*/  @!P0 NANOSLEEP.SYNCS 0x989680 ;  /* 0x009896800000895d */ /* 0x004fea0003900000 */
[----:B------:R-:W2:Y:S02]  /*d040*/  @!P0 SYNCS.PHASECHK.TRANS64 P0, [R0+URZ+0x180], R3 ;  /* 0x00018003000085a7 */ /* 0x000ea400080010ff */
[----:B--2---:R-:W-:Y:S05]  /*d050*/  @!P0 BRA `(.L_x_143) ;  /* 0xfffffffc00f08947 */ /* 0x004fea000383ffff */
[----:B------:R-:W-:Y:S05]  /*d060*/  BRA `(.L_x_144) ;  /* 0xffffff7400147947 */ /* 0x000fea000383ffff */
.L_x_60:
[----:B------:R-:W-:Y:S02]  /*d070*/  MOV R2, UR4 ;  /* 0x0000000400027c02 */ /* 0x000fe40008000f00 */
[----:B------:R-:W-:Y:S02]  /*d080*/  MOV R3, UR4 ;  /* 0x0000000400037c02 */ /* 0x000fe40008000f00 */
[----:B------:R-:W-:-:S07]  /*d090*/  MOV R0, UR15 ;  /* 0x0000000f00007c02 */ /* 0x000fce0008000f00 */
.L_x_145:
[----:B-1----:R1:W2:Y:S02]  /*d0a0*/  SYNCS.PHASECHK.TRANS64.TRYWAIT P0, [R0+URZ+0x178], R3 ;  /* 0x00017803000075a7 */ /* 0x0022a400080011ff */
[----:B--2---:R-:W-:Y:S05]  /*d0b0*/  @!P0 NANOSLEEP.SYNCS 0x989680 ;  /* 0x009896800000895d */ /* 0x004fea0003900000 */
[----:B------:R-:W2:Y:S02]  /*d0c0*/  @!P0 SYNCS.PHASECHK.TRANS64 P0, [R0+URZ+0x178], R3 ;  /* 0x00017803000085a7 */ /* 0x000ea400080010ff */
[----:B--2---:R-:W-:Y:S05]  /*d0d0*/  @!P0 BRA `(.L_x_145) ;  /* 0xfffffffc00f08947 */ /* 0x004fea000383ffff */
[----:B------:R-:W-:Y:S05]  /*d0e0*/  BRA `(.L_x_146) ;  /* 0xffffff74004c7947 */ /* 0x000fea000383ffff */
.L_x_61:
[----:B------:R-:W-:Y:S02]  /*d0f0*/  MOV R2, UR4 ;  /* 0x0000000400027c02 */ /* 0x000fe40008000f00 */
[----:B------:R-:W-:Y:S02]  /*d100*/  MOV R3, UR4 ;  /* 0x0000000400037c02 */ /* 0x000fe40008000f00 */
[----:B------:R-:W-:-:S07]  /*d110*/  MOV R0, UR15 ;  /* 0x0000000f00007c02 */ /* 0x000fce0008000f00 */
.L_x_147:
[----:B-1----:R1:W2:Y:S02]  /*d120*/  SYNCS.PHASECHK.TRANS64.TRYWAIT P0, [R0+URZ+0x188], R3 ;  /* 0x00018803000075a7 */ /* 0x0022a400080011ff */
[----:B--2---:R-:W-:Y:S05]  /*d130*/  @!P0 NANOSLEEP.SYNCS 0x989680 ;  /* 0x009896800000895d */ /* 0x004fea0003900000 */
[----:B------:R-:W2:Y:S02]  /*d140*/  @!P0 SYNCS.PHASECHK.TRANS64 P0, [R0+URZ+0x188], R3 ;  /* 0x00018803000085a7 */ /* 0x000ea400080010ff */
[----:B--2---:R-:W-:Y:S05]  /*d150*/  @!P0 BRA `(.L_x_147) ;  /* 0xfffffffc00f08947 */ /* 0x004fea000383ffff */
[----:B------:R-:W-:Y:S05]  /*d160*/  BRA `(.L_x_148) ;  /* 0xffffff7400a87947 */ /* 0x000fea000383ffff */
.L_x_63:
[----:B------:R-:W-:-:S07]  /*d170*/  MOV R0, UR15 ;  /* 0x0000000f00007c02 */ /* 0x000fce0008000f00 */
.L_x_149:
[----:B-1----:R1:W2:Y:S02]  /*d180*/  SYNCS.PHASECHK.TRANS64.TRYWAIT P0, [R0+URZ+0x220], RZ ;  /* 0x000220ff000075a7 */ /* 0x0022a400080011ff */
[----:B--2---:R-:W-:Y:S05]  /*d190*/  @!P0 NANOSLEEP.SYNCS 0x989680 ;  /* 0x009896800000895d */ /* 0x004fea0003900000 */
[----:B------:R-:W2:Y:S02]  /*d1a0*/  @!P0 SYNCS.PHASECHK.TRANS64 P0, [R0+URZ+0x220], RZ ;  /* 0x000220ff000085a7 */ /* 0x000ea400080010ff */
[----:B--2---:R-:W-:Y:S05]  /*d1b0*/  @!P0 BRA `(.L_x_149) ;  /* 0xfffffffc00f08947 */ /* 0x004fea000383ffff */
[----:B------:R-:W-:Y:S05]  /*d1c0*/  BRA `(.L_x_150) ;  /* 0xffffff7800587947 */ /* 0x000fea000383ffff */
.L_x_69:
[----:B------:R-:W-:Y:S02]  /*d1d0*/  MOV R3, UR7 ;  /* 0x0000000700037c02 */ /* 0x000fe40008000f00 */
[-C--:B------:R-:W-:Y:S02]  /*d1e0*/  MOV R6, R0.reuse ;  /* 0x0000000000067202 */ /* 0x080fe40000000f00 */
[----:B------:R-:W-:-:S07]  /*d1f0*/  MOV R7, R0 ;  /* 0x0000000000077202 */ /* 0x000fce0000000f00 */
.L_x_151:
[----:B----4-:R4:W3:Y:S02]  /*d200*/  SYNCS.PHASECHK.TRANS64.TRYWAIT P0, [R3+URZ+0x1e0], R7 ;  /* 0x0001e007030075a7 */ /* 0x0108e400080011ff */
[----:B---3--:R-:W-:Y:S05]  /*d210*/  @!P0 NANOSLEEP.SYNCS 0x989680 ;  /* 0x009896800000895d */ /* 0x008fea0003900000 */
[----:B------:R-:W3:Y:S02]  /*d220*/  @!P0 SYNCS.PHASECHK.TRANS64 P0, [R3+URZ+0x1e0], R7 ;  /* 0x0001e007030085a7 */ /* 0x000ee400080010ff */
[----:B---3--:R-:W-:Y:S05]  /*d230*/  @!P0 BRA `(.L_x_151) ;  /* 0xfffffffc00f08947 */ /* 0x008fea000383ffff */
[----:B------:R-:W-:Y:S05]  /*d240*/  BRA `(.L_x_152) ;  /* 0xffffff8000087947 */ /* 0x000fea000383ffff */
.L_x_70:
[----:B------:R-:W-:Y:S02]  /*d250*/  MOV R3, UR7 ;  /* 0x0000000700037c02 */ /* 0x000fe40008000f00 */
[-C--:B------:R-:W-:Y:S02]  /*d260*/  MOV R6, R0.reuse ;  /* 0x0000000000067202 */ /* 0x080fe40000000f00 */
[----:B------:R-:W-:-:S07]  /*d270*/  MOV R7, R0 ;  /* 0x0000000000077202 */ /* 0x000fce0000000f00 */
.L_x_153:
[----:B----4-:R4:W3:Y:S02]  /*d280*/  SYNCS.PHASECHK.TRANS64.TRYWAIT P0, [R3+URZ+0x1e8], R7 ;  /* 0x0001e807030075a7 */ /* 0x0108e400080011ff */
[----:B---3--:R-:W-:Y:S05]  /*d290*/  @!P0 NANOSLEEP.SYNCS 0x989680 ;  /* 0x009896800000895d */ /* 0x008fea0003900000 */
[----:B------:R-:W3:Y:S02]  /*d2a0*/  @!P0 SYNCS.PHASECHK.TRANS64 P0, [R3+URZ+0x1e8], R7 ;  /* 0x0001e807030085a7 */ /* 0x000ee400080010ff */
[----:B---3--:R-:W-:Y:S05]  /*d2b0*/  @!P0 BRA `(.L_x_153) ;  /* 0xfffffffc00f08947 */ /* 0x008fea000383ffff */
[----:B------:R-:W-:Y:S05]  /*d2c0*/  BRA `(.L_x_154) ;  /* 0xffffff7c00f87947 */ /* 0x000fea000383ffff */
.L_x_75:
[----:B------:R-:W-:Y:S02]  /*d2d0*/  MOV R2, UR6 ;  /* 0x0000000600027c02 */ /* 0x000fe40008000f00 */
[----:B------:R-:W-:-:S07]  /*d2e0*/  MOV R3, UR6 ;  /* 0x0000000600037c02 */ /* 0x000fce0008000f00 */
.L_x_155:
[----:B-1----:R1:W2:Y:S02]  /*d2f0*/  SYNCS.PHASECHK.TRANS64.TRYWAIT P0, [UR7], R3 ;  /* 0x00000003ff0075a7 */ /* 0x0022a40008001107 */
[----:B--2---:R-:W-:Y:S05]  /*d300*/  @!P0 NANOSLEEP.SYNCS 0x989680 ;  /* 0x009896800000895d */ /* 0x004fea0003900000 */
[----:B------:R-:W2:Y:S02]  /*d310*/  @!P0 SYNCS.PHASECHK.TRANS64 P0, [UR7], R3 ;  /* 0x00000003ff0085a7 */ /* 0x000ea40008001007 */
[----:B--2---:R-:W-:Y:S05]  /*d320*/  @!P0 BRA `(.L_x_155) ;  /* 0xfffffffc00f08947 */ /* 0x004fea000383ffff */
[----:B------:R-:W-:Y:S05]  /*d330*/  BRA `(.L_x_156) ;  /* 0xffffff8400c87947 */ /* 0x000fea000383ffff */
.L_x_76:
[----:B------:R-:W-:Y:S01]  /*d340*/  UIADD3 UR4, UPT, UPT, UR4, 0x160, URZ ;  /* 0x0000016004047890 */ /* 0x000fe2000fffe0ff */
[----:B------:R-:W-:Y:S02]  /*d350*/  MOV R2, UR5 ;  /* 0x0000000500027c02 */ /* 0x000fe40008000f00 */
[----:B-1----:R-:W-:-:S03]  /*d360*/  MOV R3, UR5 ;  /* 0x0000000500037c02 */ /* 0x002fc60008000f00 */
[----:B------:R-:W-:-:S07]  /*d370*/  MOV R0, UR4 ;  /* 0x0000000400007c02 */ /* 0x000fce0008000f00 */
.L_x_157:
[----:B-1----:R1:W2:Y:S02]  /*d380*/  SYNCS.PHASECHK.TRANS64.TRYWAIT P0, [R0+URZ], R3 ;  /* 0x00000003000075a7 */ /* 0x0022a400080011ff */
[----:B--2---:R-:W-:Y:S05]  /*d390*/  @!P0 NANOSLEEP.SYNCS 0x989680 ;  /* 0x009896800000895d */ /* 0x004fea0003900000 */
[----:B------:R-:W2:Y:S02]  /*d3a0*/  @!P0 SYNCS.PHASECHK.TRANS64 P0, [R0+URZ], R3 ;  /* 0x00000003000085a7 */ /* 0x000ea400080010ff */
[----:B--2---:R-:W-:Y:S05]  /*d3b0*/  @!P0 BRA `(.L_x_157) ;  /* 0xfffffffc00f08947 */ /* 0x004fea000383ffff */
[----:B------:R-:W-:Y:S05]  /*d3c0*/  BRA `(.L_x_158) ;  /* 0xffffff8400c07947 */ /* 0x000fea000383ffff */
.L_x_77:
[----:B------:R-:W-:Y:S02]  /*d3d0*/  MOV R2, UR4 ;  /* 0x0000000400027c02 */ /* 0x000fe40008000f00 */
[----:B------:R-:W-:-:S07]  /*d3e0*/  MOV R3, UR4 ;  /* 0x0000000400037c02 */ /* 0x000fce0008000f00 */
.L_x_159:
[----:B-1----:R1:W2:Y:S02]  /*d3f0*/  SYNCS.PHASECHK.TRANS64.TRYWAIT P0, [UR7], R3 ;  /* 0x00000003ff0075a7 */ /* 0x0022a40008001107 */
[----:B--2---:R-:W-:Y:S05]  /*d400*/  @!P0 NANOSLEEP.SYNCS 0x989680 ;  /* 0x009896800000895d */ /* 0x004fea0003900000 */
[----:B------:R-:W2:Y:S02]  /*d410*/  @!P0 SYNCS.PHASECHK.TRANS64 P0, [UR7], R3 ;  /* 0x00000003ff0085a7 */ /* 0x000ea40008001007 */
[----:B--2---:R-:W-:Y:S05]  /*d420*/  @!P0 BRA `(.L_x_159) ;  /* 0xfffffffc00f08947 */ /* 0x004fea000383ffff */
[----:B------:R-:W-:Y:S05]  /*d430*/  BRA `(.L_x_160) ;  /* 0xffffffa800e87947 */ /* 0x000fea000383ffff */
.L_x_79:
[----:B------:R-:W-:Y:S01]  /*d440*/  UIADD3 UR8, UPT, UPT, UR7, 0x160, URZ ;  /* 0x0000016007087890 */ /* 0x000fe2000fffe0ff */
[----:B------:R-:W-:Y:S02]  /*d450*/  MOV R2, UR4 ;  /* 0x0000000400027c02 */ /* 0x000fe40008000f00 */
[----:B-1----:R-:W-:-:S03]  /*d460*/  MOV R3, UR4 ;  /* 0x0000000400037c02 */ /* 0x002fc60008000f00 */
[----:B------:R-:W-:-:S07]  /*d470*/  MOV R0, UR8 ;  /* 0x0000000800007c02 */ /* 0x000fce0008000f00 */
.L_x_161:
[----:B-1----:R1:W3:Y:S02]  /*d480*/  SYNCS.PHASECHK.TRANS64.TRYWAIT P0, [R0+URZ], R3 ;  /* 0x00000003000075a7 */ /* 0x0022e400080011ff */
[----:B---3--:R-:W-:Y:S05]  /*d490*/  @!P0 NANOSLEEP.SYNCS 0x989680 ;  /* 0x009896800000895d */ /* 0x008fea0003900000 */
[----:B------:R-:W3:Y:S02]  /*d4a0*/  @!P0 SYNCS.PHASECHK.TRANS64 P0, [R0+URZ], R3 ;  /* 0x00000003000085a7 */ /* 0x000ee400080010ff */
[----:B---3--:R-:W-:Y:S05]  /*d4b0*/  @!P0 BRA `(.L_x_161) ;  /* 0xfffffffc00f08947 */ /* 0x008fea000383ffff */
[----:B------:R-:W-:Y:S05]  /*d4c0*/  BRA `(.L_x_162) ;  /* 0xffffffa800f47947 */ /* 0x000fea000383ffff */
.L_x_80:
[----:B------:R-:W-:Y:S01]  /*d4d0*/  MOV R2, UR4 ;  /* 0x0000000400027c02 */ /* 0x000fe20008000f00 */
[----:B------:R-:W-:Y:S01]  /*d4e0*/  UIADD3 UR6, UPT, UPT, UR7, 0x1d0, URZ ;  /* 0x000001d007067890 */ /* 0x000fe2000fffe0ff */
[----:B------:R-:W-:-:S11]  /*d4f0*/  MOV R3, UR4 ;  /* 0x0000000400037c02 */ /* 0x000fd60008000f00 */
.L_x_163:
[----:B-1----:R1:W2:Y:S02]  /*d500*/  SYNCS.PHASECHK.TRANS64.TRYWAIT P0, [UR6], R3 ;  /* 0x00000003ff0075a7 */ /* 0x0022a40008001106 */
[----:B--2---:R-:W-:Y:S05]  /*d510*/  @!P0 NANOSLEEP.SYNCS 0x989680 ;  /* 0x009896800000895d */ /* 0x004fea0003900000 */
[----:B------:R-:W2:Y:S02]  /*d520*/  @!P0 SYNCS.PHASECHK.TRANS64 P0, [UR6], R3 ;  /* 0x00000003ff0085a7 */ /* 0x000ea40008001006 */
[----:B--2---:R-:W-:Y:S05]  /*d530*/  @!P0 BRA `(.L_x_163) ;  /* 0xfffffffc00f08947 */ /* 0x004fea000383ffff */
[----:B------:R-:W-:Y:S05]  /*d540*/  BRA `(.L_x_164) ;  /* 0xffffffc400887947 */ /* 0x000fea000383ffff */
.L_x_83:
[----:B------:R-:W-:Y:S01]  /*d550*/  UIADD3 UR4, UPT, UPT, UR12, 0x1d0, URZ ;  /* 0x000001d00c047890 */ /* 0x000fe2000fffe0ff */
[----:B------:R-:W-:Y:S02]  /*d560*/  MOV R2, UR9 ;  /* 0x0000000900027c02 */ /* 0x000fe40008000f00 */
[----:B-1----:R-:W-:-:S03]  /*d570*/  MOV R3, UR9 ;  /* 0x0000000900037c02 */ /* 0x002fc60008000f00 */
[----:B------:R-:W-:-:S07]  /*d580*/  MOV R0, UR4 ;  /* 0x0000000400007c02 */ /* 0x000fce0008000f00 */
.L_x_165:
[----:B-1----:R1:W2:Y:S02]  /*d590*/  SYNCS.PHASECHK.TRANS64.TRYWAIT P0, [R0+URZ], R3 ;  /* 0x00000003000075a7 */ /* 0x0022a400080011ff */
[----:B--2---:R-:W-:Y:S05]  /*d5a0*/  @!P0 NANOSLEEP.SYNCS 0x989680 ;  /* 0x009896800000895d */ /* 0x004fea0003900000 */
[----:B------:R-:W2:Y:S02]  /*d5b0*/  @!P0 SYNCS.PHASECHK.TRANS64 P0, [R0+URZ], R3 ;  /* 0x00000003000085a7 */ /* 0x000ea400080010ff */
[----:B--2---:R-:W-:Y:S05]  /*d5c0*/  @!P0 BRA `(.L_x_165) ;  /* 0xfffffffc00f08947 */ /* 0x004fea000383ffff */
[----:B------:R-:W-:Y:S05]  /*d5d0*/  BRA `(.L_x_166) ;  /* 0xffffffc800d47947 */ /* 0x000fea000383ffff */
.L_x_93:
[----:B------:R-:W-:Y:S02]  /*d5e0*/  MOV R4, UR4 ;  /* 0x0000000400047c02 */ /* 0x000fe40008000f00 */
[----:B------:R-:W-:Y:S02]  /*d5f0*/  MOV R5, UR4 ;  /* 0x0000000400057c02 */ /* 0x000fe40008000f00 */
[----:B------:R-:W-:-:S07]  /*d600*/  MOV R3, UR7 ;  /* 0x0000000700037c02 */ /* 0x000fce0008000f00 */
.L_x_167:
[----:B-1----:R1:W2:Y:S02]  /*d610*/  SYNCS.PHASECHK.TRANS64.TRYWAIT P0, [R3+URZ+0x1a0], R5 ;  /* 0x0001a005030075a7 */ /* 0x0022a400080011ff */
[----:B--2---:R-:W-:Y:S05]  /*d620*/  @!P0 NANOSLEEP.SYNCS 0x989680 ;  /* 0x009896800000895d */ /* 0x004fea0003900000 */
[----:B------:R-:W2:Y:S02]  /*d630*/  @!P0 SYNCS.PHASECHK.TRANS64 P0, [R3+URZ+0x1a0], R5 ;  /* 0x0001a005030085a7 */ /* 0x000ea400080010ff */
[----:B--2---:R-:W-:Y:S05]  /*d640*/  @!P0 BRA `(.L_x_167) ;  /* 0xfffffffc00f08947 */ /* 0x004fea000383ffff */
[----:B------:R-:W-:Y:S05]  /*d650*/  BRA `(.L_x_168) ;  /* 0xffffffdc00007947 */ /* 0x000fea000383ffff */
.L_x_94:
[----:B------:R-:W-:Y:S02]  /*d660*/  MOV R4, UR5 ;  /* 0x0000000500047c02 */ /* 0x000fe40008000f00 */
[----:B-1----:R-:W-:Y:S02]  /*d670*/  MOV R5, UR5 ;  /* 0x0000000500057c02 */ /* 0x002fe40008000f00 */
[----:B------:R-:W-:-:S07]  /*d680*/  MOV R0, UR7 ;  /* 0x0000000700007c02 */ /* 0x000fce0008000f00 */
.L_x_169:
[----:B-1----:R1:W2:Y:S02]  /*d690*/  SYNCS.PHASECHK.TRANS64.TRYWAIT P1, [R0+URZ+0x1f0], R5 ;  /* 0x0001f005000075a7 */ /* 0x0022a400080211ff */
[----:B--2---:R-:W-:Y:S05]  /*d6a0*/  @!P1 NANOSLEEP.SYNCS 0x989680 ;  /* 0x009896800000995d */ /* 0x004fea0003900000 */
[----:B------:R-:W2:Y:S02]  /*d6b0*/  @!P1 SYNCS.PHASECHK.TRANS64 P1, [R0+URZ+0x1f0], R5 ;  /* 0x0001f005000095a7 */ /* 0x000ea400080210ff */
[----:B--2---:R-:W-:Y:S05]  /*d6c0*/  @!P1 BRA `(.L_x_169) ;  /* 0xfffffffc00f09947 */ /* 0x004fea000383ffff */
[----:B------:R-:W-:Y:S05]  /*d6d0*/  BRA `(.L_x_170) ;  /* 0xffffffd800f07947 */ /* 0x000fea000383ffff */
.L_x_95:
[----:B------:R-:W-:Y:S02]  /*d6e0*/  MOV R4, UR4 ;  /* 0x0000000400047c02 */ /* 0x000fe40008000f00 */
[----:B------:R-:W-:Y:S02]  /*d6f0*/  MOV R5, UR4 ;  /* 0x0000000400057c02 */ /* 0x000fe40008000f00 */
[----:B------:R-:W-:-:S07]  /*d700*/  MOV R3, UR7 ;  /* 0x0000000700037c02 */ /* 0x000fce0008000f00 */
.L_x_171:
[----:B-1----:R1:W2:Y:S02]  /*d710*/  SYNCS.PHASECHK.TRANS64.TRYWAIT P1, [R3+URZ+0x1a8], R5 ;  /* 0x0001a805030075a7 */ /* 0x0022a400080211ff */
[----:B--2---:R-:W-:Y:S05]  /*d720*/  @!P1 NANOSLEEP.SYNCS 0x989680 ;  /* 0x009896800000995d */ /* 0x004fea0003900000 */
[----:B------:R-:W2:Y:S02]  /*d730*/  @!P1 SYNCS.PHASECHK.TRANS64 P1, [R3+URZ+0x1a8], R5 ;  /* 0x0001a805030095a7 */ /* 0x000ea400080210ff */
[----:B--2---:R-:W-:Y:S05]  /*d740*/  @!P1 BRA `(.L_x_171) ;  /* 0xfffffffc00f09947 */ /* 0x004fea000383ffff */
[----:B------:R-:W-:Y:S05]  /*d750*/  BRA `(.L_x_172) ;  /* 0xffffffe000407947 */ /* 0x000fea000383ffff */
.L_x_96:
[----:B------:R-:W-:Y:S02]  /*d760*/  MOV R4, UR5 ;  /* 0x0000000500047c02 */ /* 0x000fe40008000f00 */
[----:B-1----:R-:W-:Y:S02]  /*d770*/  MOV R5, UR5 ;  /* 0x0000000500057c02 */ /* 0x002fe40008000f00 */
[----:B------:R-:W-:-:S07]  /*d780*/  MOV R3, UR7 ;  /* 0x0000000700037c02 */ /* 0x000fce0008000f00 */
.L_x_173:
[----:B-1----:R1:W2:Y:S02]  /*d790*/  SYNCS.PHASECHK.TRANS64.TRYWAIT P1, [R3+URZ+0x1f8], R5 ;  /* 0x0001f805030075a7 */ /* 0x0022a400080211ff */
[----:B--2---:R-:W-:Y:S05]  /*d7a0*/  @!P1 NANOSLEEP.SYNCS 0x989680 ;  /* 0x009896800000995d */ /* 0x004fea0003900000 */
[----:B------:R-:W2:Y:S02]  /*d7b0*/  @!P1 SYNCS.PHASECHK.TRANS64 P1, [R3+URZ+0x1f8], R5 ;  /* 0x0001f805030095a7 */ /* 0x000ea400080210ff */
[----:B--2---:R-:W-:Y:S05]  /*d7c0*/  @!P1 BRA `(.L_x_173) ;  /* 0xfffffffc00f09947 */ /* 0x004fea000383ffff */
[----:B------:R-:W-:Y:S05]  /*d7d0*/  BRA `(.L_x_174) ;  /* 0xffffffe000347947 */ /* 0x000fea000383ffff */
.L_x_98:
[----:B------:R-:W-:Y:S02]  /*d7e0*/  MOV R2, UR4 ;  /* 0x0000000400027c02 */ /* 0x000fe40008000f00 */
[----:B------:R-:W-:Y:S02]  /*d7f0*/  MOV R3, UR4 ;  /* 0x0000000400037c02 */ /* 0x000fe40008000f00 */
[----:B------:R-:W-:-:S07]  /*d800*/  MOV R0, UR7 ;  /* 0x0000000700007c02 */ /* 0x000fce0008000f00 */
.L_x_175:
[----:B-1----:R1:W2:Y:S02]  /*d810*/  SYNCS.PHASECHK.TRANS64.TRYWAIT P0, [R0+URZ+0x1f8], R3 ;  /* 0x0001f803000075a7 */ /* 0x0022a400080011ff */
[----:B--2---:R-:W-:Y:S05]  /*d820*/  @!P0 NANOSLEEP.SYNCS 0x989680 ;  /* 0x009896800000895d */ /* 0x004fea0003900000 */
[----:B------:R-:W2:Y:S02]  /*d830*/  @!P0 SYNCS.PHASECHK.TRANS64 P0, [R0+URZ+0x1f8], R3 ;  /* 0x0001f803000085a7 */ /* 0x000ea400080010ff */
[----:B--2---:R-:W-:Y:S05]  /*d840*/  @!P0 BRA `(.L_x_175) ;  /* 0xfffffffc00f08947 */ /* 0x004fea000383ffff */
[----:B------:R-:W-:Y:S05]  /*d850*/  BRA `(.L_x_176) ;  /* 0xffffffe800a87947 */ /* 0x000fea000383ffff */
        .weak           $__internal_0_$__cuda_sm10x_tcgen05_guardrail_trap_col_being_dealloced_not_returned_by_alloc
        .type           $__internal_0_$__cuda_sm10x_tcgen05_guardrail_trap_col_being_dealloced_not_returned_by_alloc,@function
        .size           $__internal_0_$__cuda_sm10x_tcgen05_guardrail_trap_col_being_dealloced_not_returned_by_alloc,($__internal_1_$__cuda_sm10x_tcgen05_guardrail_trap_phase_invalid_during_alloc - $__internal_0_$__cuda_sm10x_tcgen05_guardrail_trap_col_being_dealloced_not_returned_by_alloc)
$__internal_0_$__cuda_sm10x_tcgen05_guardrail_trap_col_being_dealloced_not_returned_by_alloc:
[----:B------:R-:W-:Y:S05]  /*d860*/  BPT.TRAP 0x1 ;  /* 0x000000040000795c */ /* 0x000fea0000300000 */
[----:B------:R-:W-:-:S04]  /*d870*/  HFMA2 R3, -RZ, RZ, 0, 0 ;  /* 0x00000000ff037431 */ /* 0x000fc800000001ff */
[----:B------:R-:W-:Y:S05]  /*d880*/  RET.REL.NODEC R2 `(kernel_cutlass_kernel_flash_attncuteflash_fwd_sm100FlashAttentionForwardSm100_object_at__tensor0000o6411101213_tensor0000o6411101213_tensor0000o6410111213_tensor0000o6411101213_tensorptrf_0) ;  /* 0xffffff2402dc7950 */ /* 0x000fea0003c3ffff */
        .weak           $__internal_1_$__cuda_sm10x_tcgen05_guardrail_trap_phase_invalid_during_alloc
        .type           $__internal_1_$__cuda_sm10x_tcgen05_guardrail_trap_phase_invalid_during_alloc,@function
        .size           $__internal_1_$__cuda_sm10x_tcgen05_guardrail_trap_phase_invalid_during_alloc,($__internal_2_$__cuda_sm10x_tcgen05_guardrail_trap_unallocated_columns_being_dealloced - $__internal_1_$__cuda_sm10x_tcgen05_guardrail_trap_phase_invalid_during_alloc)
$__internal_1_$__cuda_sm10x_tcgen05_guardrail_trap_phase_invalid_during_alloc:
[----:B------:R-:W-:Y:S05]  /*d890*/  BPT.TRAP 0x1 ;  /* 0x000000040000795c */ /* 0x000fea0000300000 */
[----:B------:R-:W-:-:S04]  /*d8a0*/  MOV R3, 0x0 ;  /* 0x0000000000037802 */ /* 0x000fc80000000f00 */
[----:B------:R-:W-:Y:S05]  /*d8b0*/  RET.REL.NODEC R2 `(kernel_cutlass_kernel_flash_attncuteflash_fwd_sm100FlashAttentionForwardSm100_object_at__tensor0000o6411101213_tensor0000o6411101213_tensor0000o6410111213_tensor0000o6411101213_tensorptrf_0) ;  /* 0xffffff2402d07950 */ /* 0x000fea0003c3ffff */
        .weak           $__internal_2_$__cuda_sm10x_tcgen05_guardrail_trap_unallocated_columns_being_dealloced
        .type           $__internal_2_$__cuda_sm10x_tcgen05_guardrail_trap_unallocated_columns_being_dealloced,@function
        .size           $__internal_2_$__cuda_sm10x_tcgen05_guardrail_trap_unallocated_columns_being_dealloced,(.L_x_180 - $__internal_2_$__cuda_sm10x_tcgen05_guardrail_trap_unallocated_columns_being_dealloced)
$__internal_2_$__cuda_sm10x_tcgen05_guardrail_trap_unallocated_columns_being_dealloced:
[----:B------:R-:W-:Y:S05]  /*d8c0*/  BPT.TRAP 0x1 ;  /* 0x000000040000795c */ /* 0x000fea0000300000 */
[----:B------:R-:W-:-:S04]  /*d8d0*/  HFMA2 R3, -RZ, RZ, 0, 0 ;  /* 0x00000000ff037431 */ /* 0x000fc800000001ff */
[----:B------:R-:W-:Y:S05]  /*d8e0*/  RET.REL.NODEC R2 `(kernel_cutlass_kernel_flash_attncuteflash_fwd_sm100FlashAttentionForwardSm100_object_at__tensor0000o6411101213_tensor0000o6411101213_tensor0000o6410111213_tensor0000o6411101213_tensorptrf_0) ;  /* 0xffffff2402c47950 */ /* 0x000fea0003c3ffff */
.L_x_177:
[----:B------:R-:W-:-:S00]  /*d8f0*/  BRA `(.L_x_177) ;  /* 0xfffffffc00fc7947 */ /* 0x000fc0000383ffff */
[----:B------:R-:W-:-:S00]  /*d900*/  NOP ;  /* 0x0000000000007918 */ /* 0x000fc00000000000 */
[----:B------:R-:W-:-:S00]  /*d910*/  NOP ;  /* 0x0000000000007918 */ /* 0x000fc00000000000 */
[----:B------:R-:W-:-:S00]  /*d920*/  NOP ;  /* 0x0000000000007918 */ /* 0x000fc00000000000 */
[----:B------:R-:W-:-:S00]  /*d930*/  NOP ;  /* 0x0000000000007918 */ /* 0x000fc00000000000 */
[----:B------:R-:W-:-:S00]  /*d940*/  NOP ;  /* 0x0000000000007918 */ /* 0x000fc00000000000 */
[----:B------:R-:W-:-:S00]  /*d950*/  NOP ;  /* 0x0000000000007918 */ /* 0x000fc00000000000 */
[----:B------:R-:W-:-:S00]  /*d960*/  NOP ;  /* 0x0000000000007918 */ /* 0x000fc00000000000 */
[----:B------:R-:W-:-:S00]  /*d970*/  NOP ;  /* 0x0000000000007918 */ /* 0x000fc00000000000 */
.L_x_180:


//--------------------- .nv.shared.kernel_cutlass_kernel_flash_attncuteflash_fwd_sm100FlashAttentionForwardSm100_object_at__tensor0000o6411101213_tensor0000o6411101213_tensor0000o6410111213_tensor0000o6411101213_tensorptrf_0 --------------------------
	.section	.nv.shared.kernel_cutlass_kernel_flash_attncuteflash_fwd_sm100FlashAttentionForwardSm100_object_at__tensor0000o6411101213_tensor0000o6411101213_tensor0000o6410111213_tensor0000o6411101213_tensorptrf_0,"aw",@nobits
	.sectionflags	@""
	.align	1024
	.zero		1024


//--------------------- .nv.shared.reserved.0     --------------------------
	.section	.nv.shared.reserved.0,"aw",@nobits
	.align	8
	.weak		__nv_reservedSMEM_offset_0_alias
	.size		__nv_reservedSMEM_offset_0_alias, 0, 64
	.other		__nv_reservedSMEM_offset_0_alias,@"STO_CUDA_RESERVED_SHARED STV_DEFAULT"
__nv_reservedSMEM_offset_0_alias:
	.zero		0
.nv.shared.reserved.0:
	.zero		64
	.weak		__nv_reservedSMEM_allocation_phase
	.type		__nv_reservedSMEM_allocation_phase,@object
	.size		__nv_reservedSMEM_allocation_phase,(.L_0 - __nv_reservedSMEM_allocation_phase)
__nv_reservedSMEM_allocation_phase:
	.zero		1
.L_0:
	.zero		7
	.weak		__nv_reservedSMEM_devtool_atexit_pc
	.type		__nv_reservedSMEM_devtool_atexit_pc,@object
	.size		__nv_reservedSMEM_devtool_atexit_pc,(__nv_reservedSMEM_allocation_mask - __nv_reservedSMEM_devtool_atexit_pc)
__nv_reservedSMEM_devtool_atexit_pc:
	.zero		8
	.weak		__nv_reservedSMEM_allocation_mask
	.type		__nv_reservedSMEM_allocation_mask,@object
	.size		__nv_reservedSMEM_allocation_mask,(.L_2 - __nv_reservedSMEM_allocation_mask)
__nv_reservedSMEM_allocation_mask:
	.zero		4
.L_2:
	.zero		4
	.weak		__nv_reservedSMEM_tmem_allocation_pipeline_mbarrier
	.type		__nv_reservedSMEM_tmem_allocation_pipeline_mbarrier,@object
	.size		__nv_reservedSMEM_tmem_allocation_pipeline_mbarrier,(__nv_reservedSMEM_tmem_allocation_pipeline_mbarrier_parity - __nv_reservedSMEM_tmem_allocation_pipeline_mbarrier)
__nv_reservedSMEM_tmem_allocation_pipeline_mbarrier:
	.zero		8
	.weak		__nv_reservedSMEM_tmem_allocation_pipeline_mbarrier_parity
	.type		__nv_reservedSMEM_tmem_allocation_pipeline_mbarrier_parity,@object
	.size		__nv_reservedSMEM_tmem_allocation_pipeline_mbarrier_parity,(.L_4 - __nv_reservedSMEM_tmem_allocation_pipeline_mbarrier_parity)
__nv_reservedSMEM_tmem_allocation_pipeline_mbarrier_parity:
	.zero		4
.L_4:


//--------------------- .nv.constant0.kernel_cutlass_kernel_flash_attncuteflash_fwd_sm100FlashAttentionForwardSm100_object_at__tensor0000o6411101213_tensor0000o6411101213_tensor0000o6410111213_tensor0000o6411101213_tensorptrf_0 --------------------------
	.section	.nv.constant0.kernel_cutlass_kernel_flash_attncuteflash_fwd_sm100FlashAttentionForwardSm100_object_at__tensor0000o6411101213_tensor0000o6411101213_tensor0000o6410111213_tensor0000o6411101213_tensorptrf_0,"a",@progbits
	.sectionflags	@""
	.align	4
.nv.constant0.kernel_cutlass_kernel_flash_attncuteflash_fwd_sm100FlashAttentionForwardSm100_object_at__tensor0000o6411101213_tensor0000o6411101213_tensor0000o6410111213_tensor0000o6411101213_tensorptrf_0:
	.zero		1580


//--------------------- SYMBOLS --------------------------

	.type		.nv.reservedSmem.offset0,@object
	.size		.nv.reservedSmem.offset0,0x4
	.type		.nv.reservedSmem.cap,@object
	.size		.nv.reservedSmem.cap,0x4
